	.target	sm_100a

	.elftype	@"ET_EXEC"


//--------------------- .note.nv.tkinfo           --------------------------
	.section	.note.nv.tkinfo,"",@"SHT_NOTE"
	.sectionflags	@"SHF_NOTE_NV_TKINFO"
	.tkinfo
        /*0018*/ 	.word	0x00000002
        /*0030*/ 	.string	""
        /*0030*/ 	.string	"ptxas"
        /*0030*/ 	.string	"Cuda compilation tools, release 13.0, V13.0.88"
        /*0030*/ 	.string	"Build cuda_13.0.r13.0/compiler.36424714_0"
        /*0030*/ 	.string	"-arch sm_100a -m 64 "



//--------------------- .note.nv.cuinfo           --------------------------
	.section	.note.nv.cuinfo,"",@"SHT_NOTE"
	.sectionflags	@"SHF_NOTE_NV_CUINFO"
        /*0018*/ 	.short	0x0002
        /*001a*/ 	.short	0x0064
        /*001c*/ 	.short	0x0082
	.zero		2


//--------------------- .nv.info                  --------------------------
	.section	.nv.info,"",@"SHT_CUDA_INFO"
	.align	4


	//----- nvinfo : EIATTR_REGCOUNT
	.align		4
        /*0000*/ 	.byte	0x04, 0x2f
        /*0002*/ 	.short	(.L_19 - .L_18)
	.align		4
.L_18:
        /*0004*/ 	.word	index@(_ZN7cutlass13device_kernelINS_4gemm6kernel13GemmUniversalIN4cute5tupleIJiiiiEEENS1_10collective13CollectiveMmaINS1_35MainloopSm100TmaUmmaWarpSpecializedILi4ELi2ELi4ENS5_IJNS4_1CILi1EEENSA_ILi2EEESB_EEEEENS5_IJNSA_ILi64EEESF_SF_EEENS_6half_tENS5_IJlSB_lEEESH_SI_NS4_8TiledMMAINS4_8MMA_AtomIJNS4_20SM100_MMA_F16BF16_SSISH_SH_fLi64ELi64ELNS4_4UMMA5MajorE0ELSN_0ELNSM_7ScaleInE0ELSO_0EEEEEENS4_6LayoutINS5_IJSB_SB_SB_EEENS5_IJNSA_ILi0EEEST_ST_EEEEENS5_IJNS4_10UnderscoreESW_SW_EEEEENS4_23SM90_TMA_LOAD_MULTICASTENS4_14ComposedLayoutINS4_7SwizzleILi3ELi4ELi3EEENS4_18smem_ptr_flag_bitsILi16EEENSR_INS5_IJNSA_ILi8EEESF_EEENS5_IJSF_SB_EEEEEEEvNS4_8identityENS4_13SM90_TMA_LOADES19_vS1A_EENS_8epilogue10collective18CollectiveEpilogueINS1D_23Sm100TmaWarpSpecializedILi3ELi2ELi16ELb1ELb0EEEJSG_NS5_IJNSR_ISF_SB_EENSR_INSA_ILi32EEESB_EEEEESH_SI_SH_SI_NS1D_6fusion15FusionCallbacksIS1H_NS1M_17LinearCombinationISH_fSH_fLNS_15FloatRoundStyleE2EEESG_S1L_JEEENS4_5SM1004TMEM4LOAD26SM100_TMEM_LOAD_16dp256b4xES1B_NS10_INS11_ILi2ELi4ELi3EEES14_NSR_INS5_IJS15_S1J_EEENS5_IJS1J_SB_EEEEEEENS4_17SM75_U32x4_LDSM_NENS4_14SM90_TMA_STOREES20_NS4_17SM90_U32x4_STSM_NENS4_39AutoVectorizingCopyWithAssumedAlignmentILi128EEEEEEvvEEEEvNT_6ParamsE)
        /*0008*/ 	.word	0x00000045


	//----- nvinfo : EIATTR_FRAME_SIZE
	.align		4
.L_19:
        /*000c*/ 	.byte	0x04, 0x11
        /*000e*/ 	.short	(.L_21 - .L_20)
	.align		4
.L_20:
        /*0010*/ 	.word	index@($__internal_2_$__cuda_sm10x_tcgen05_guardrail_trap_unallocated_columns_being_dealloced)
        /*0014*/ 	.word	0x00000000


	//----- nvinfo : EIATTR_FRAME_SIZE
	.align		4
.L_21:
        /*0018*/ 	.byte	0x04, 0x11
        /*001a*/ 	.short	(.L_23 - .L_22)
	.align		4
.L_22:
        /*001c*/ 	.word	index@($__internal_1_$__cuda_sm10x_tcgen05_guardrail_trap_phase_invalid_during_alloc)
        /*0020*/ 	.word	0x00000000


	//----- nvinfo : EIATTR_FRAME_SIZE
	.align		4
.L_23:
        /*0024*/ 	.byte	0x04, 0x11
        /*0026*/ 	.short	(.L_25 - .L_24)
	.align		4
.L_24:
        /*0028*/ 	.word	index@($__internal_0_$__cuda_sm10x_tcgen05_guardrail_trap_col_being_dealloced_not_returned_by_alloc)
        /*002c*/ 	.word	0x00000000


	//----- nvinfo : EIATTR_FRAME_SIZE
	.align		4
.L_25:
        /*0030*/ 	.byte	0x04, 0x11
        /*0032*/ 	.short	(.L_27 - .L_26)
	.align		4
.L_26:
        /*0034*/ 	.word	index@(_ZN7cutlass13device_kernelINS_4gemm6kernel13GemmUniversalIN4cute5tupleIJiiiiEEENS1_10collective13CollectiveMmaINS1_35MainloopSm100TmaUmmaWarpSpecializedILi4ELi2ELi4ENS5_IJNS4_1CILi1EEENSA_ILi2EEESB_EEEEENS5_IJNSA_ILi64EEESF_SF_EEENS_6half_tENS5_IJlSB_lEEESH_SI_NS4_8TiledMMAINS4_8MMA_AtomIJNS4_20SM100_MMA_F16BF16_SSISH_SH_fLi64ELi64ELNS4_4UMMA5MajorE0ELSN_0ELNSM_7ScaleInE0ELSO_0EEEEEENS4_6LayoutINS5_IJSB_SB_SB_EEENS5_IJNSA_ILi0EEEST_ST_EEEEENS5_IJNS4_10UnderscoreESW_SW_EEEEENS4_23SM90_TMA_LOAD_MULTICASTENS4_14ComposedLayoutINS4_7SwizzleILi3ELi4ELi3EEENS4_18smem_ptr_flag_bitsILi16EEENSR_INS5_IJNSA_ILi8EEESF_EEENS5_IJSF_SB_EEEEEEEvNS4_8identityENS4_13SM90_TMA_LOADES19_vS1A_EENS_8epilogue10collective18CollectiveEpilogueINS1D_23Sm100TmaWarpSpecializedILi3ELi2ELi16ELb1ELb0EEEJSG_NS5_IJNSR_ISF_SB_EENSR_INSA_ILi32EEESB_EEEEESH_SI_SH_SI_NS1D_6fusion15FusionCallbacksIS1H_NS1M_17LinearCombinationISH_fSH_fLNS_15FloatRoundStyleE2EEESG_S1L_JEEENS4_5SM1004TMEM4LOAD26SM100_TMEM_LOAD_16dp256b4xES1B_NS10_INS11_ILi2ELi4ELi3EEES14_NSR_INS5_IJS15_S1J_EEENS5_IJS1J_SB_EEEEEEENS4_17SM75_U32x4_LDSM_NENS4_14SM90_TMA_STOREES20_NS4_17SM90_U32x4_STSM_NENS4_39AutoVectorizingCopyWithAssumedAlignmentILi128EEEEEEvvEEEEvNT_6ParamsE)
        /*0038*/ 	.word	0x00000000


	//----- nvinfo : EIATTR_MIN_STACK_SIZE
	.align		4
.L_27:
        /*003c*/ 	.byte	0x04, 0x12
        /*003e*/ 	.short	(.L_29 - .L_28)
	.align		4
.L_28:
        /*0040*/ 	.word	index@(_ZN7cutlass13device_kernelINS_4gemm6kernel13GemmUniversalIN4cute5tupleIJiiiiEEENS1_10collective13CollectiveMmaINS1_35MainloopSm100TmaUmmaWarpSpecializedILi4ELi2ELi4ENS5_IJNS4_1CILi1EEENSA_ILi2EEESB_EEEEENS5_IJNSA_ILi64EEESF_SF_EEENS_6half_tENS5_IJlSB_lEEESH_SI_NS4_8TiledMMAINS4_8MMA_AtomIJNS4_20SM100_MMA_F16BF16_SSISH_SH_fLi64ELi64ELNS4_4UMMA5MajorE0ELSN_0ELNSM_7ScaleInE0ELSO_0EEEEEENS4_6LayoutINS5_IJSB_SB_SB_EEENS5_IJNSA_ILi0EEEST_ST_EEEEENS5_IJNS4_10UnderscoreESW_SW_EEEEENS4_23SM90_TMA_LOAD_MULTICASTENS4_14ComposedLayoutINS4_7SwizzleILi3ELi4ELi3EEENS4_18smem_ptr_flag_bitsILi16EEENSR_INS5_IJNSA_ILi8EEESF_EEENS5_IJSF_SB_EEEEEEEvNS4_8identityENS4_13SM90_TMA_LOADES19_vS1A_EENS_8epilogue10collective18CollectiveEpilogueINS1D_23Sm100TmaWarpSpecializedILi3ELi2ELi16ELb1ELb0EEEJSG_NS5_IJNSR_ISF_SB_EENSR_INSA_ILi32EEESB_EEEEESH_SI_SH_SI_NS1D_6fusion15FusionCallbacksIS1H_NS1M_17LinearCombinationISH_fSH_fLNS_15FloatRoundStyleE2EEESG_S1L_JEEENS4_5SM1004TMEM4LOAD26SM100_TMEM_LOAD_16dp256b4xES1B_NS10_INS11_ILi2ELi4ELi3EEES14_NSR_INS5_IJS15_S1J_EEENS5_IJS1J_SB_EEEEEEENS4_17SM75_U32x4_LDSM_NENS4_14SM90_TMA_STOREES20_NS4_17SM90_U32x4_STSM_NENS4_39AutoVectorizingCopyWithAssumedAlignmentILi128EEEEEEvvEEEEvNT_6ParamsE)
        /*0044*/ 	.word	0x00000000
.L_29:


//--------------------- .nv.compat                --------------------------
	.section	.nv.compat,"",@"SHT_CUDA_COMPAT_INFO"
	.align	4
        /*0000*/ 	.byte	0x02, 0x09, 0x01, 0x00, 0x02, 0x02, 0x02, 0x00, 0x02, 0x05, 0x05, 0x00, 0x03, 0x07, 0x01, 0x01
        /*0010*/ 	.byte	0x02, 0x03, 0x01, 0x00, 0x02, 0x06, 0x01, 0x00, 0x04, 0x0b, 0x08, 0x00, 0x09, 0x00, 0x00, 0x00
        /*0020*/ 	.byte	0x00, 0x00, 0x00, 0x00


//--------------------- .nv.info._ZN7cutlass13device_kernelINS_4gemm6kernel13GemmUniversalIN4cute5tupleIJiiiiEEENS1_10collective13CollectiveMmaINS1_35MainloopSm100TmaUmmaWarpSpecializedILi4ELi2ELi4ENS5_IJNS4_1CILi1EEENSA_ILi2EEESB_EEEEENS5_IJNSA_ILi64EEESF_SF_EEENS_6half_tENS5_IJlSB_lEEESH_SI_NS4_8TiledMMAINS4_8MMA_AtomIJNS4_20SM100_MMA_F16BF16_SSISH_SH_fLi64ELi64ELNS4_4UMMA5MajorE0ELSN_0ELNSM_7ScaleInE0ELSO_0EEEEEENS4_6LayoutINS5_IJSB_SB_SB_EEENS5_IJNSA_ILi0EEEST_ST_EEEEENS5_IJNS4_10UnderscoreESW_SW_EEEEENS4_23SM90_TMA_LOAD_MULTICASTENS4_14ComposedLayoutINS4_7SwizzleILi3ELi4ELi3EEENS4_18smem_ptr_flag_bitsILi16EEENSR_INS5_IJNSA_ILi8EEESF_EEENS5_IJSF_SB_EEEEEEEvNS4_8identityENS4_13SM90_TMA_LOADES19_vS1A_EENS_8epilogue10collective18CollectiveEpilogueINS1D_23Sm100TmaWarpSpecializedILi3ELi2ELi16ELb1ELb0EEEJSG_NS5_IJNSR_ISF_SB_EENSR_INSA_ILi32EEESB_EEEEESH_SI_SH_SI_NS1D_6fusion15FusionCallbacksIS1H_NS1M_17LinearCombinationISH_fSH_fLNS_15FloatRoundStyleE2EEESG_S1L_JEEENS4_5SM1004TMEM4LOAD26SM100_TMEM_LOAD_16dp256b4xES1B_NS10_INS11_ILi2ELi4ELi3EEES14_NSR_INS5_IJS15_S1J_EEENS5_IJS1J_SB_EEEEEEENS4_17SM75_U32x4_LDSM_NENS4_14SM90_TMA_STOREES20_NS4_17SM90_U32x4_STSM_NENS4_39AutoVectorizingCopyWithAssumedAlignmentILi128EEEEEEvvEEEEvNT_6ParamsE --------------------------
	.section	.nv.info._ZN7cutlass13device_kernelINS_4gemm6kernel13GemmUniversalIN4cute5tupleIJiiiiEEENS1_10collective13CollectiveMmaINS1_35MainloopSm100TmaUmmaWarpSpecializedILi4ELi2ELi4ENS5_IJNS4_1CILi1EEENSA_ILi2EEESB_EEEEENS5_IJNSA_ILi64EEESF_SF_EEENS_6half_tENS5_IJlSB_lEEESH_SI_NS4_8TiledMMAINS4_8MMA_AtomIJNS4_20SM100_MMA_F16BF16_SSISH_SH_fLi64ELi64ELNS4_4UMMA5MajorE0ELSN_0ELNSM_7ScaleInE0ELSO_0EEEEEENS4_6LayoutINS5_IJSB_SB_SB_EEENS5_IJNSA_ILi0EEEST_ST_EEEEENS5_IJNS4_10UnderscoreESW_SW_EEEEENS4_23SM90_TMA_LOAD_MULTICASTENS4_14ComposedLayoutINS4_7SwizzleILi3ELi4ELi3EEENS4_18smem_ptr_flag_bitsILi16EEENSR_INS5_IJNSA_ILi8EEESF_EEENS5_IJSF_SB_EEEEEEEvNS4_8identityENS4_13SM90_TMA_LOADES19_vS1A_EENS_8epilogue10collective18CollectiveEpilogueINS1D_23Sm100TmaWarpSpecializedILi3ELi2ELi16ELb1ELb0EEEJSG_NS5_IJNSR_ISF_SB_EENSR_INSA_ILi32EEESB_EEEEESH_SI_SH_SI_NS1D_6fusion15FusionCallbacksIS1H_NS1M_17LinearCombinationISH_fSH_fLNS_15FloatRoundStyleE2EEESG_S1L_JEEENS4_5SM1004TMEM4LOAD26SM100_TMEM_LOAD_16dp256b4xES1B_NS10_INS11_ILi2ELi4ELi3EEES14_NSR_INS5_IJS15_S1J_EEENS5_IJS1J_SB_EEEEEEENS4_17SM75_U32x4_LDSM_NENS4_14SM90_TMA_STOREES20_NS4_17SM90_U32x4_STSM_NENS4_39AutoVectorizingCopyWithAssumedAlignmentILi128EEEEEEvvEEEEvNT_6ParamsE,"",@"SHT_CUDA_INFO"
	.sectionflags	@""
	.align	4


	//----- nvinfo : EIATTR_CUDA_API_VERSION
	.align		4
        /*0000*/ 	.byte	0x04, 0x37
        /*0002*/ 	.short	(.L_31 - .L_30)
.L_30:
        /*0004*/ 	.word	0x00000082


	//----- nvinfo : EIATTR_KPARAM_INFO
	.align		4
.L_31:
        /*0008*/ 	.byte	0x04, 0x17
        /*000a*/ 	.short	(.L_33 - .L_32)
.L_32:
        /*000c*/ 	.word	0x00000000
        /*0010*/ 	.short	0x0000
        /*0012*/ 	.short	0x0000
        /*0014*/ 	.byte	0x00, 0xf0, 0x01, 0x20


	//----- nvinfo : EIATTR_AT_ENTRY_FRAGMENTS
	.align		4
.L_33:
        /*0018*/ 	.byte	0x04, 0x4f
        /*001a*/ 	.short	(.L_35 - .L_34)


	//   ....[0]....
.L_34:
        /*001c*/ 	.word	0x00000006


	//----- nvinfo : EIATTR_RESERVED_SMEM_USED
	.align		4
.L_35:
        /*0020*/ 	.byte	0x01, 0x41
	.zero		2


	//----- nvinfo : EIATTR_SPARSE_MMA_MASK
	.align		4
        /*0024*/ 	.byte	0x03, 0x50
        /*0026*/ 	.short	0x0000


	//----- nvinfo : EIATTR_TCGEN05_1CTA_USED
	.align		4
        /*0028*/ 	.byte	0x01, 0x51
	.zero		2


	//----- nvinfo : EIATTR_MAXREG_COUNT
	.align		4
        /*002c*/ 	.byte	0x03, 0x1b
        /*002e*/ 	.short	0x00ff


	//----- nvinfo : EIATTR_NUM_BARRIERS
	.align		4
        /*0030*/ 	.byte	0x02, 0x4c
        /*0032*/ 	.byte	0x07
	.zero		1


	//----- nvinfo : EIATTR_EXTERNS
	.align		4
        /*0034*/ 	.byte	0x04, 0x0f
        /*0036*/ 	.short	(.L_37 - .L_36)


	//   ....[0]....
	.align		4
.L_36:
        /*0038*/ 	.word	index@(__assertfail)


	//----- nvinfo : EIATTR_MERCURY_ISA_VERSION
	.align		4
.L_37:
        /*003c*/ 	.byte	0x03, 0x5f
        /*003e*/ 	.short	0x0101


	//----- nvinfo : EIATTR_INT_WARP_WIDE_INSTR_OFFSETS
	.align		4
        /*0040*/ 	.byte	0x04, 0x31
        /*0042*/ 	.short	(.L_39 - .L_38)


	//   ....[0]....
.L_38:
        /*0044*/ 	.word	0x00003ce0


	//   ....[1]....
        /*0048*/ 	.word	0x00003d10


	//   ....[2]....
        /*004c*/ 	.word	0x00003d30


	//   ....[3]....
        /*0050*/ 	.word	0x00004900


	//   ....[4]....
        /*0054*/ 	.word	0x00004980


	//   ....[5]....
        /*0058*/ 	.word	0x00004a80


	//   ....[6]....
        /*005c*/ 	.word	0x00004b90


	//----- nvinfo : EIATTR_COOP_GROUP_MASK_REGIDS
	.align		4
.L_39:
        /*0060*/ 	.byte	0x04, 0x29
        /*0062*/ 	.short	(.L_41 - .L_40)


	//   ....[0]....
.L_40:
        /*0064*/ 	.word	0xffffffff


	//   ....[1]....
        /*0068*/ 	.word	0xffffffff


	//   ....[2]....
        /*006c*/ 	.word	0xffffffff


	//   ....[3]....
        /*0070*/ 	.word	0xffffffff


	//   ....[4]....
        /*0074*/ 	.word	0xffffffff


	//   ....[5]....
        /*0078*/ 	.word	0xffffffff


	//   ....[6]....
        /*007c*/ 	.word	0xffffffff


	//   ....[7]....
        /*0080*/ 	.word	0xffffffff


	//   ....[8]....
        /*0084*/ 	.word	0xffffffff


	//   ....[9]....
        /*0088*/ 	.word	0xffffffff


	//   ....[10]....
        /*008c*/ 	.word	0xffffffff


	//   ....[11]....
        /*0090*/ 	.word	0xffffffff


	//   ....[12]....
        /*0094*/ 	.word	0xffffffff


	//   ....[13]....
        /*0098*/ 	.word	0xffffffff


	//----- nvinfo : EIATTR_COOP_GROUP_INSTR_OFFSETS
	.align		4
.L_41:
        /*009c*/ 	.byte	0x04, 0x28
        /*009e*/ 	.short	(.L_43 - .L_42)


	//   ....[0]....
.L_42:
        /*00a0*/ 	.word	0x00000080


	//   ....[1]....
        /*00a4*/ 	.word	0x000004f0


	//   ....[2]....
        /*00a8*/ 	.word	0x000006a0


	//   ....[3]....
        /*00ac*/ 	.word	0x00000820


	//   ....[4]....
        /*00b0*/ 	.word	0x00000920


	//   ....[5]....
        /*00b4*/ 	.word	0x00000a90


	//   ....[6]....
        /*00b8*/ 	.word	0x00000c30


	//   ....[7]....
        /*00bc*/ 	.word	0x00000de0


	//   ....[8]....
        /*00c0*/ 	.word	0x00002010


	//   ....[9]....
        /*00c4*/ 	.word	0x00002ed0


	//   ....[10]....
        /*00c8*/ 	.word	0x000030e0


	//   ....[11]....
        /*00cc*/ 	.word	0x00003110


	//   ....[12]....
        /*00d0*/ 	.word	0x00003bc0


	//   ....[13]....
        /*00d4*/ 	.word	0x00003df0


	//----- nvinfo : EIATTR_VRC_CTA_INIT_COUNT
	.align		4
.L_43:
        /*00d8*/ 	.byte	0x02, 0x4a
        /*00da*/ 	.byte	0x80
	.zero		1


	//----- nvinfo : EIATTR_SYSCALL_OFFSETS
	.align		4
        /*00dc*/ 	.byte	0x04, 0x46
        /*00de*/ 	.short	(.L_45 - .L_44)


	//   ....[0]....
.L_44:
        /*00e0*/ 	.word	0x00005890


	//   ....[1]....
        /*00e4*/ 	.word	0x00005980


	//   ....[2]....
        /*00e8*/ 	.word	0x000061c0


	//   ....[3]....
        /*00ec*/ 	.word	0x00006b10


	//----- nvinfo : EIATTR_MBARRIER_INSTR_OFFSETS
	.align		4
.L_45:
        /*00f0*/ 	.byte	0x04, 0x39
        /*00f2*/ 	.short	(.L_47 - .L_46)


	//   ....[0]....
.L_46:
        /*00f4*/ 	.word	0x00000610
        /*00f8*/ 	.word	0x000000ff
        /*00fc*/ 	.word	0x00000000
        /*0100*/ 	.short	0x0100
        /*0102*/ 	.byte	0x04
	.zero		1


	//   ....[1]....
        /*0104*/ 	.word	0x00000620
        /*0108*/ 	.word	0x000000ff
        /*010c*/ 	.word	0x00000020
        /*0110*/ 	.short	0x0100
        /*0112*/ 	.byte	0x04
	.zero		1


	//   ....[2]....
        /*0114*/ 	.word	0x00000630
        /*0118*/ 	.word	0x000000ff
        /*011c*/ 	.word	0x00000008
        /*0120*/ 	.short	0x0100
        /*0122*/ 	.byte	0x04
	.zero		1


	//   ....[3]....
        /*0124*/ 	.word	0x00000640
        /*0128*/ 	.word	0x000000ff
        /*012c*/ 	.word	0x00000028
        /*0130*/ 	.short	0x0100
        /*0132*/ 	.byte	0x04
	.zero		1


	//   ....[4]....
        /*0134*/ 	.word	0x00000650
        /*0138*/ 	.word	0x000000ff
        /*013c*/ 	.word	0x00000010
        /*0140*/ 	.short	0x0100
        /*0142*/ 	.byte	0x04
	.zero		1


	//   ....[5]....
        /*0144*/ 	.word	0x00000660
        /*0148*/ 	.word	0x000000ff
        /*014c*/ 	.word	0x00000030
        /*0150*/ 	.short	0x0100
        /*0152*/ 	.byte	0x04
	.zero		1


	//   ....[6]....
        /*0154*/ 	.word	0x00000670
        /*0158*/ 	.word	0x000000ff
        /*015c*/ 	.word	0x00000018
        /*0160*/ 	.short	0x0100
        /*0162*/ 	.byte	0x04
	.zero		1


	//   ....[7]....
        /*0164*/ 	.word	0x00000680
        /*0168*/ 	.word	0x000000ff
        /*016c*/ 	.word	0x00000038
        /*0170*/ 	.short	0x0100
        /*0172*/ 	.byte	0x04
	.zero		1


	//   ....[8]....
        /*0174*/ 	.word	0x000007b0
        /*0178*/ 	.word	0x000000ff
        /*017c*/ 	.word	0x00000040
        /*0180*/ 	.short	0x0100
        /*0182*/ 	.byte	0x04
	.zero		1


	//   ....[9]....
        /*0184*/ 	.word	0x000007c0
        /*0188*/ 	.word	0x000000ff
        /*018c*/ 	.word	0x00000058
        /*0190*/ 	.short	0x0100
        /*0192*/ 	.byte	0x04
	.zero		1


	//   ....[10]....
        /*0194*/ 	.word	0x000007d0
        /*0198*/ 	.word	0x000000ff
        /*019c*/ 	.word	0x00000048
        /*01a0*/ 	.short	0x0100
        /*01a2*/ 	.byte	0x04
	.zero		1


	//   ....[11]....
        /*01a4*/ 	.word	0x000007e0
        /*01a8*/ 	.word	0x000000ff
        /*01ac*/ 	.word	0x00000060
        /*01b0*/ 	.short	0x0100
        /*01b2*/ 	.byte	0x04
	.zero		1


	//   ....[12]....
        /*01b4*/ 	.word	0x000007f0
        /*01b8*/ 	.word	0x000000ff
        /*01bc*/ 	.word	0x00000050
        /*01c0*/ 	.short	0x0100
        /*01c2*/ 	.byte	0x04
	.zero		1


	//   ....[13]....
        /*01c4*/ 	.word	0x00000800
        /*01c8*/ 	.word	0x000000ff
        /*01cc*/ 	.word	0x00000068
        /*01d0*/ 	.short	0x0100
        /*01d2*/ 	.byte	0x04
	.zero		1


	//   ....[14]....
        /*01d4*/ 	.word	0x000008f0
        /*01d8*/ 	.word	0x000000ff
        /*01dc*/ 	.word	0x00000070
        /*01e0*/ 	.short	0x0100
        /*01e2*/ 	.byte	0x06
	.zero		1


	//   ....[15]....
        /*01e4*/ 	.word	0x00000900
        /*01e8*/ 	.word	0x000000ff
        /*01ec*/ 	.word	0x00000078
        /*01f0*/ 	.short	0x0100
        /*01f2*/ 	.byte	0x06
	.zero		1


	//   ....[16]....
        /*01f4*/ 	.word	0x00000a40
        /*01f8*/ 	.word	0x000000ff
        /*01fc*/ 	.word	0x00000080
        /*0200*/ 	.short	0x0100
        /*0202*/ 	.byte	0x06
	.zero		1


	//   ....[17]....
        /*0204*/ 	.word	0x00000a50
        /*0208*/ 	.word	0x000000ff
        /*020c*/ 	.word	0x00000090
        /*0210*/ 	.short	0x0100
        /*0212*/ 	.byte	0x06
	.zero		1


	//   ....[18]....
        /*0214*/ 	.word	0x00000a60
        /*0218*/ 	.word	0x000000ff
        /*021c*/ 	.word	0x00000088
        /*0220*/ 	.short	0x0100
        /*0222*/ 	.byte	0x06
	.zero		1


	//   ....[19]....
        /*0224*/ 	.word	0x00000a70
        /*0228*/ 	.word	0x000000ff
        /*022c*/ 	.word	0x00000098
        /*0230*/ 	.short	0x0100
        /*0232*/ 	.byte	0x06
	.zero		1


	//   ....[20]....
        /*0234*/ 	.word	0x00000ba0
        /*0238*/ 	.word	0x000000ff
        /*023c*/ 	.word	0x000000a0
        /*0240*/ 	.short	0x0100
        /*0242*/ 	.byte	0x04
	.zero		1


	//   ....[21]....
        /*0244*/ 	.word	0x00000bb0
        /*0248*/ 	.word	0x000000ff
        /*024c*/ 	.word	0x000000c0
        /*0250*/ 	.short	0x0100
        /*0252*/ 	.byte	0x04
	.zero		1


	//   ....[22]....
        /*0254*/ 	.word	0x00000bc0
        /*0258*/ 	.word	0x000000ff
        /*025c*/ 	.word	0x000000a8
        /*0260*/ 	.short	0x0100
        /*0262*/ 	.byte	0x04
	.zero		1


	//   ....[23]....
        /*0264*/ 	.word	0x00000bd0
        /*0268*/ 	.word	0x000000ff
        /*026c*/ 	.word	0x000000c8
        /*0270*/ 	.short	0x0100
        /*0272*/ 	.byte	0x04
	.zero		1


	//   ....[24]....
        /*0274*/ 	.word	0x00000be0
        /*0278*/ 	.word	0x000000ff
        /*027c*/ 	.word	0x000000b0
        /*0280*/ 	.short	0x0100
        /*0282*/ 	.byte	0x04
	.zero		1


	//   ....[25]....
        /*0284*/ 	.word	0x00000bf0
        /*0288*/ 	.word	0x000000ff
        /*028c*/ 	.word	0x000000d0
        /*0290*/ 	.short	0x0100
        /*0292*/ 	.byte	0x04
	.zero		1


	//   ....[26]....
        /*0294*/ 	.word	0x00000c00
        /*0298*/ 	.word	0x000000ff
        /*029c*/ 	.word	0x000000b8
        /*02a0*/ 	.short	0x0100
        /*02a2*/ 	.byte	0x04
	.zero		1


	//   ....[27]....
        /*02a4*/ 	.word	0x00000c10
        /*02a8*/ 	.word	0x000000ff
        /*02ac*/ 	.word	0x000000d8
        /*02b0*/ 	.short	0x0100
        /*02b2*/ 	.byte	0x04
	.zero		1


	//   ....[28]....
        /*02b4*/ 	.word	0x00000d00
        /*02b8*/ 	.word	0x000000ff
        /*02bc*/ 	.word	0x000000e0
        /*02c0*/ 	.short	0x0100
        /*02c2*/ 	.byte	0x04
	.zero		1


	//   ....[29]....
        /*02c4*/ 	.word	0x00000d10
        /*02c8*/ 	.word	0x000000ff
        /*02cc*/ 	.word	0x000000f0
        /*02d0*/ 	.short	0x0100
        /*02d2*/ 	.byte	0x04
	.zero		1


	//   ....[30]....
        /*02d4*/ 	.word	0x00000d20
        /*02d8*/ 	.word	0x000000ff
        /*02dc*/ 	.word	0x000000e8
        /*02e0*/ 	.short	0x0100
        /*02e2*/ 	.byte	0x04
	.zero		1


	//   ....[31]....
        /*02e4*/ 	.word	0x00000d30
        /*02e8*/ 	.word	0x000000ff
        /*02ec*/ 	.word	0x000000f8
        /*02f0*/ 	.short	0x0100
        /*02f2*/ 	.byte	0x04
	.zero		1


	//   ....[32]....
        /*02f4*/ 	.word	0x00001890
        /*02f8*/ 	.word	0x00000000
        /*02fc*/ 	.word	0x000000f0
        /*0300*/ 	.short	0x010a
        /*0302*/ 	.byte	0xff
	.zero		1


	//   ....[33]....
        /*0304*/ 	.word	0x000018c0
        /*0308*/ 	.word	0x00000000
        /*030c*/ 	.word	0x000000e0
        /*0310*/ 	.short	0x0101
        /*0312*/ 	.byte	0xff
	.zero		1


	//   ....[34]....
        /*0314*/ 	.word	0x00001990
        /*0318*/ 	.word	0x000000ff
        /*031c*/ 	.word	0x00000020
        /*0320*/ 	.short	0x010a
        /*0322*/ 	.byte	0x04
	.zero		1


	//   ....[35]....
        /*0324*/ 	.word	0x00001a10
        /*0328*/ 	.word	0x000000ff
        /*032c*/ 	.word	0x00000020
        /*0330*/ 	.short	0x010a
        /*0332*/ 	.byte	0x21
	.zero		1


	//   ....[36]....
        /*0334*/ 	.word	0x00001bb0
        /*0338*/ 	.word	0x000000ff
        /*033c*/ 	.word	0x00000020
        /*0340*/ 	.short	0x010a
        /*0342*/ 	.byte	0x08
	.zero		1


	//   ....[37]....
        /*0344*/ 	.word	0x00001cc0
        /*0348*/ 	.word	0x000000ff
        /*034c*/ 	.word	0x00000078
        /*0350*/ 	.short	0x0101
        /*0352*/ 	.byte	0x06
	.zero		1


	//   ....[38]....
        /*0354*/ 	.word	0x00001ce0
        /*0358*/ 	.word	0x000000ff
        /*035c*/ 	.word	0x00000020
        /*0360*/ 	.short	0x010a
        /*0362*/ 	.byte	0x04
	.zero		1


	//   ....[39]....
        /*0364*/ 	.word	0x00001d60
        /*0368*/ 	.word	0x000000ff
        /*036c*/ 	.word	0x00000020
        /*0370*/ 	.short	0x010a
        /*0372*/ 	.byte	0x11
	.zero		1


	//   ....[40]....
        /*0374*/ 	.word	0x00001f00
        /*0378*/ 	.word	0x000000ff
        /*037c*/ 	.word	0x00000020
        /*0380*/ 	.short	0x010a
        /*0382*/ 	.byte	0x07
	.zero		1


	//   ....[41]....
        /*0384*/ 	.word	0x00002040
        /*0388*/ 	.word	0x00000003
        /*038c*/ 	.word	0x00000080
        /*0390*/ 	.short	0x010a
        /*0392*/ 	.byte	0xff
	.zero		1


	//   ....[42]....
        /*0394*/ 	.word	0x00002190
        /*0398*/ 	.word	0x00000000
        /*039c*/ 	.word	0x00000000
        /*03a0*/ 	.short	0x0101
        /*03a2*/ 	.byte	0xff
	.zero		1


	//   ....[43]....
        /*03a4*/ 	.word	0x00002750
        /*03a8*/ 	.word	0x000000ff
        /*03ac*/ 	.word	0x00000000
        /*03b0*/ 	.short	0x010a
        /*03b2*/ 	.byte	0x04
	.zero		1


	//   ....[44]....
        /*03b4*/ 	.word	0x000027e0
        /*03b8*/ 	.word	0x000000ff
        /*03bc*/ 	.word	0x00000000
        /*03c0*/ 	.short	0x010a
        /*03c2*/ 	.byte	0x05
	.zero		1


	//   ....[45]....
        /*03c4*/ 	.word	0x00002870
        /*03c8*/ 	.word	0x000000ff
        /*03cc*/ 	.word	0x00000000
        /*03d0*/ 	.short	0x010a
        /*03d2*/ 	.byte	0x05
	.zero		1


	//   ....[46]....
        /*03d4*/ 	.word	0x00002910
        /*03d8*/ 	.word	0x00000000
        /*03dc*/ 	.word	0x00000000
        /*03e0*/ 	.short	0x010a
        /*03e2*/ 	.byte	0xff
	.zero		1


	//   ....[47]....
        /*03e4*/ 	.word	0x00002a30
        /*03e8*/ 	.word	0x00000002
        /*03ec*/ 	.word	0x000000e0
        /*03f0*/ 	.short	0x010a
        /*03f2*/ 	.byte	0xff
	.zero		1


	//   ....[48]....
        /*03f4*/ 	.word	0x00002aa0
        /*03f8*/ 	.word	0x00000002
        /*03fc*/ 	.word	0x00000000
        /*0400*/ 	.short	0x0101
        /*0402*/ 	.byte	0xff
	.zero		1


	//   ....[49]....
        /*0404*/ 	.word	0x00002ac0
        /*0408*/ 	.word	0x000000ff
        /*040c*/ 	.word	0x00000090
        /*0410*/ 	.short	0x010a
        /*0412*/ 	.byte	0x04
	.zero		1


	//   ....[50]....
        /*0414*/ 	.word	0x00002be0
        /*0418*/ 	.word	0x00000002
        /*041c*/ 	.word	0x00000080
        /*0420*/ 	.short	0x010a
        /*0422*/ 	.byte	0xff
	.zero		1


	//   ....[51]....
        /*0424*/ 	.word	0x00002ce0
        /*0428*/ 	.word	0x00000002
        /*042c*/ 	.word	0x00000000
        /*0430*/ 	.short	0x0101
        /*0432*/ 	.byte	0xff
	.zero		1


	//   ....[52]....
        /*0434*/ 	.word	0x00002d70
        /*0438*/ 	.word	0x000000ff
        /*043c*/ 	.word	0x00000090
        /*0440*/ 	.short	0x0106
        /*0442*/ 	.byte	0x04
	.zero		1


	//   ....[53]....
        /*0444*/ 	.word	0x00002d90
        /*0448*/ 	.word	0x000000ff
        /*044c*/ 	.word	0x00000090
        /*0450*/ 	.short	0x010a
        /*0452*/ 	.byte	0x04
	.zero		1


	//   ....[54]....
        /*0454*/ 	.word	0x00002e20
        /*0458*/ 	.word	0x000000ff
        /*045c*/ 	.word	0x00000090
        /*0460*/ 	.short	0x0106
        /*0462*/ 	.byte	0x07
	.zero		1


	//   ....[55]....
        /*0464*/ 	.word	0x00002e60
        /*0468*/ 	.word	0x00000000
        /*046c*/ 	.word	0x00000090
        /*0470*/ 	.short	0x010a
        /*0472*/ 	.byte	0xff
	.zero		1


	//   ....[56]....
        /*0474*/ 	.word	0x000033b0
        /*0478*/ 	.word	0x00000000
        /*047c*/ 	.word	0x00000080
        /*0480*/ 	.short	0x010a
        /*0482*/ 	.byte	0xff
	.zero		1


	//   ....[57]....
        /*0484*/ 	.word	0x000034b0
        /*0488*/ 	.word	0x00000003
        /*048c*/ 	.word	0x00000000
        /*0490*/ 	.short	0x0101
        /*0492*/ 	.byte	0xff
	.zero		1


	//   ....[58]....
        /*0494*/ 	.word	0x000034c0
        /*0498*/ 	.word	0x000000ff
        /*049c*/ 	.word	0x00000000
        /*04a0*/ 	.short	0x010a
        /*04a2*/ 	.byte	0x04
	.zero		1


	//   ....[59]....
        /*04a4*/ 	.word	0x00003540
        /*04a8*/ 	.word	0x000000ff
        /*04ac*/ 	.word	0x000000c0
        /*04b0*/ 	.short	0x010a
        /*04b2*/ 	.byte	0x1f
	.zero		1


	//   ....[60]....
        /*04b4*/ 	.word	0x00003620
        /*04b8*/ 	.word	0x000000ff
        /*04bc*/ 	.word	0x00000000
        /*04c0*/ 	.short	0x010a
        /*04c2*/ 	.byte	0x05
	.zero		1


	//   ....[61]....
        /*04c4*/ 	.word	0x00003760
        /*04c8*/ 	.word	0x000000ff
        /*04cc*/ 	.word	0x00000000
        /*04d0*/ 	.short	0x010a
        /*04d2*/ 	.byte	0x04
	.zero		1


	//   ....[62]....
        /*04d4*/ 	.word	0x000039f0
        /*04d8*/ 	.word	0x000000ff
        /*04dc*/ 	.word	0x00000000
        /*04e0*/ 	.short	0x010a
        /*04e2*/ 	.byte	0x04
	.zero		1


	//   ....[63]....
        /*04e4*/ 	.word	0x00003a80
        /*04e8*/ 	.word	0x000000ff
        /*04ec*/ 	.word	0x00000000
        /*04f0*/ 	.short	0x010a
        /*04f2*/ 	.byte	0x05
	.zero		1


	//   ....[64]....
        /*04f4*/ 	.word	0x00003b10
        /*04f8*/ 	.word	0x000000ff
        /*04fc*/ 	.word	0x00000000
        /*0500*/ 	.short	0x010a
        /*0502*/ 	.byte	0x05
	.zero		1


	//   ....[65]....
        /*0504*/ 	.word	0x00003ba0
        /*0508*/ 	.word	0x000000ff
        /*050c*/ 	.word	0x00000000
        /*0510*/ 	.short	0x010a
        /*0512*/ 	.byte	0x04
	.zero		1


	//   ....[66]....
        /*0514*/ 	.word	0x00004030
        /*0518*/ 	.word	0x0000000c
        /*051c*/ 	.word	0x00000080
        /*0520*/ 	.short	0x010a
        /*0522*/ 	.byte	0xff
	.zero		1


	//   ....[67]....
        /*0524*/ 	.word	0x000041a0
        /*0528*/ 	.word	0x00000000
        /*052c*/ 	.word	0x00000000
        /*0530*/ 	.short	0x0101
        /*0532*/ 	.byte	0xff
	.zero		1


	//   ....[68]....
        /*0534*/ 	.word	0x00004620
        /*0538*/ 	.word	0x000000ff
        /*053c*/ 	.word	0x00000078
        /*0540*/ 	.short	0x010a
        /*0542*/ 	.byte	0x18
	.zero		1


	//   ....[69]....
        /*0544*/ 	.word	0x000047e0
        /*0548*/ 	.word	0x000000ff
        /*054c*/ 	.word	0x00000058
        /*0550*/ 	.short	0x010a
        /*0552*/ 	.byte	0x04
	.zero		1


	//   ....[70]....
        /*0554*/ 	.word	0x000049b0
        /*0558*/ 	.word	0x000000ff
        /*055c*/ 	.word	0x00000040
        /*0560*/ 	.short	0x010b
        /*0562*/ 	.byte	0x04
	.zero		1


	//   ....[71]....
        /*0564*/ 	.word	0x000049c0
        /*0568*/ 	.word	0x000000ff
        /*056c*/ 	.word	0x00000000
        /*0570*/ 	.short	0x0101
        /*0572*/ 	.byte	0x14
	.zero		1


	//   ....[72]....
        /*0574*/ 	.word	0x000049d0
        /*0578*/ 	.word	0x000000ff
        /*057c*/ 	.word	0x00000058
        /*0580*/ 	.short	0x010a
        /*0582*/ 	.byte	0x05
	.zero		1


	//   ....[73]....
        /*0584*/ 	.word	0x00004bc0
        /*0588*/ 	.word	0x000000ff
        /*058c*/ 	.word	0x00000040
        /*0590*/ 	.short	0x010b
        /*0592*/ 	.byte	0x05
	.zero		1


	//   ....[74]....
        /*0594*/ 	.word	0x00004bd0
        /*0598*/ 	.word	0x000000ff
        /*059c*/ 	.word	0x00000000
        /*05a0*/ 	.short	0x0101
        /*05a2*/ 	.byte	0x04
	.zero		1


	//   ....[75]....
        /*05a4*/ 	.word	0x00004c70
        /*05a8*/ 	.word	0x000000ff
        /*05ac*/ 	.word	0x00000000
        /*05b0*/ 	.short	0x010a
        /*05b2*/ 	.byte	0x04
	.zero		1


	//   ....[76]....
        /*05b4*/ 	.word	0x00004d00
        /*05b8*/ 	.word	0x000000ff
        /*05bc*/ 	.word	0x00000000
        /*05c0*/ 	.short	0x010a
        /*05c2*/ 	.byte	0x05
	.zero		1


	//   ....[77]....
        /*05c4*/ 	.word	0x00004da0
        /*05c8*/ 	.word	0x00000000
        /*05cc*/ 	.word	0x00000000
        /*05d0*/ 	.short	0x010a
        /*05d2*/ 	.byte	0xff
	.zero		1


	//   ....[78]....
        /*05d4*/ 	.word	0x00005100
        /*05d8*/ 	.word	0x00000000
        /*05dc*/ 	.word	0x00000080
        /*05e0*/ 	.short	0x010a
        /*05e2*/ 	.byte	0xff
	.zero		1


	//   ....[79]....
        /*05e4*/ 	.word	0x000051d0
        /*05e8*/ 	.word	0x00000000
        /*05ec*/ 	.word	0x00000000
        /*05f0*/ 	.short	0x0101
        /*05f2*/ 	.byte	0xff
	.zero		1


	//   ....[80]....
        /*05f4*/ 	.word	0x00005de0
        /*05f8*/ 	.word	0x00000002
        /*05fc*/ 	.word	0x00000040
        /*0600*/ 	.short	0x010a
        /*0602*/ 	.byte	0xff
	.zero		1


	//   ....[81]....
        /*0604*/ 	.word	0x00005e20
        /*0608*/ 	.word	0x0000001b
        /*060c*/ 	.word	0x000000a0
        /*0610*/ 	.short	0x010a
        /*0612*/ 	.byte	0xff
	.zero		1


	//   ....[82]....
        /*0614*/ 	.word	0x00005f10
        /*0618*/ 	.word	0x00000002
        /*061c*/ 	.word	0x00000040
        /*0620*/ 	.short	0x010a
        /*0622*/ 	.byte	0xff
	.zero		1


	//   ....[83]....
        /*0624*/ 	.word	0x000060a0
        /*0628*/ 	.word	0x0000001b
        /*062c*/ 	.word	0x000000a0
        /*0630*/ 	.short	0x010a
        /*0632*/ 	.byte	0xff
	.zero		1


	//   ....[84]....
        /*0634*/ 	.word	0x00006870
        /*0638*/ 	.word	0x00000000
        /*063c*/ 	.word	0x00000000
        /*0640*/ 	.short	0x0101
        /*0642*/ 	.byte	0xff
	.zero		1


	//   ....[85]....
        /*0644*/ 	.word	0x00006880
        /*0648*/ 	.word	0x00000002
        /*064c*/ 	.word	0x00000040
        /*0650*/ 	.short	0x010a
        /*0652*/ 	.byte	0xff
	.zero		1


	//   ....[86]....
        /*0654*/ 	.word	0x00006940
        /*0658*/ 	.word	0x00000002
        /*065c*/ 	.word	0x00000040
        /*0660*/ 	.short	0x010a
        /*0662*/ 	.byte	0xff
	.zero		1


	//   ....[87]....
        /*0664*/ 	.word	0x00006cf0
        /*0668*/ 	.word	0x000000ff
        /*066c*/ 	.word	0x00000000
        /*0670*/ 	.short	0x0101
        /*0672*/ 	.byte	0x04
	.zero		1


	//   ....[88]....
        /*0674*/ 	.word	0x00007240
        /*0678*/ 	.word	0x00000000
        /*067c*/ 	.word	0x00000000
        /*0680*/ 	.short	0x0101
        /*0682*/ 	.byte	0xff
	.zero		1


	//   ....[89]....
        /*0684*/ 	.word	0x000074f0
        /*0688*/ 	.word	0x000000ff
        /*068c*/ 	.word	0x00000000
        /*0690*/ 	.short	0x0101
        /*0692*/ 	.byte	0x04
	.zero		1


	//   ....[90]....
        /*0694*/ 	.word	0x00007510
        /*0698*/ 	.word	0x00000000
        /*069c*/ 	.word	0x000000f0
        /*06a0*/ 	.short	0x010a
        /*06a2*/ 	.byte	0xff
	.zero		1


	//   ....[91]....
        /*06a4*/ 	.word	0x00007570
        /*06a8*/ 	.word	0x00000000
        /*06ac*/ 	.word	0x00000020
        /*06b0*/ 	.short	0x010a
        /*06b2*/ 	.byte	0xff
	.zero		1


	//   ....[92]....
        /*06b4*/ 	.word	0x000075d0
        /*06b8*/ 	.word	0x00000000
        /*06bc*/ 	.word	0x00000020
        /*06c0*/ 	.short	0x010a
        /*06c2*/ 	.byte	0xff
	.zero		1


	//   ....[93]....
        /*06c4*/ 	.word	0x00007620
        /*06c8*/ 	.word	0x00000003
        /*06cc*/ 	.word	0x00000080
        /*06d0*/ 	.short	0x010a
        /*06d2*/ 	.byte	0xff
	.zero		1


	//   ....[94]....
        /*06d4*/ 	.word	0x00007680
        /*06d8*/ 	.word	0x00000000
        /*06dc*/ 	.word	0x00000000
        /*06e0*/ 	.short	0x010a
        /*06e2*/ 	.byte	0xff
	.zero		1


	//   ....[95]....
        /*06e4*/ 	.word	0x000076e0
        /*06e8*/ 	.word	0x00000000
        /*06ec*/ 	.word	0x00000000
        /*06f0*/ 	.short	0x010a
        /*06f2*/ 	.byte	0xff
	.zero		1


	//   ....[96]....
        /*06f4*/ 	.word	0x00007740
        /*06f8*/ 	.word	0x00000000
        /*06fc*/ 	.word	0x00000000
        /*0700*/ 	.short	0x010a
        /*0702*/ 	.byte	0xff
	.zero		1


	//   ....[97]....
        /*0704*/ 	.word	0x00007790
        /*0708*/ 	.word	0x00000002
        /*070c*/ 	.word	0x000000e0
        /*0710*/ 	.short	0x010a
        /*0712*/ 	.byte	0xff
	.zero		1


	//   ....[98]....
        /*0714*/ 	.word	0x000077f0
        /*0718*/ 	.word	0x00000002
        /*071c*/ 	.word	0x00000090
        /*0720*/ 	.short	0x010a
        /*0722*/ 	.byte	0xff
	.zero		1


	//   ....[99]....
        /*0724*/ 	.word	0x00007840
        /*0728*/ 	.word	0x00000002
        /*072c*/ 	.word	0x00000080
        /*0730*/ 	.short	0x010a
        /*0732*/ 	.byte	0xff
	.zero		1


	//   ....[100]....
        /*0734*/ 	.word	0x000078a0
        /*0738*/ 	.word	0x00000000
        /*073c*/ 	.word	0x00000090
        /*0740*/ 	.short	0x010a
        /*0742*/ 	.byte	0xff
	.zero		1


	//   ....[101]....
        /*0744*/ 	.word	0x000078f0
        /*0748*/ 	.word	0x00000000
        /*074c*/ 	.word	0x00000080
        /*0750*/ 	.short	0x010a
        /*0752*/ 	.byte	0xff
	.zero		1


	//   ....[102]....
        /*0754*/ 	.word	0x00007950
        /*0758*/ 	.word	0x00000002
        /*075c*/ 	.word	0x000000c0
        /*0760*/ 	.short	0x010a
        /*0762*/ 	.byte	0xff
	.zero		1


	//   ....[103]....
        /*0764*/ 	.word	0x000079b0
        /*0768*/ 	.word	0x00000000
        /*076c*/ 	.word	0x00000000
        /*0770*/ 	.short	0x010a
        /*0772*/ 	.byte	0xff
	.zero		1


	//   ....[104]....
        /*0774*/ 	.word	0x00007a10
        /*0778*/ 	.word	0x00000000
        /*077c*/ 	.word	0x00000000
        /*0780*/ 	.short	0x010a
        /*0782*/ 	.byte	0xff
	.zero		1


	//   ....[105]....
        /*0784*/ 	.word	0x00007a70
        /*0788*/ 	.word	0x00000000
        /*078c*/ 	.word	0x00000000
        /*0790*/ 	.short	0x010a
        /*0792*/ 	.byte	0xff
	.zero		1


	//   ....[106]....
        /*0794*/ 	.word	0x00007ad0
        /*0798*/ 	.word	0x00000000
        /*079c*/ 	.word	0x00000000
        /*07a0*/ 	.short	0x010a
        /*07a2*/ 	.byte	0xff
	.zero		1


	//   ....[107]....
        /*07a4*/ 	.word	0x00007b30
        /*07a8*/ 	.word	0x00000000
        /*07ac*/ 	.word	0x00000000
        /*07b0*/ 	.short	0x010a
        /*07b2*/ 	.byte	0xff
	.zero		1


	//   ....[108]....
        /*07b4*/ 	.word	0x00007b80
        /*07b8*/ 	.word	0x0000000c
        /*07bc*/ 	.word	0x00000080
        /*07c0*/ 	.short	0x010a
        /*07c2*/ 	.byte	0xff
	.zero		1


	//   ....[109]....
        /*07c4*/ 	.word	0x00007be0
        /*07c8*/ 	.word	0x00000000
        /*07cc*/ 	.word	0x00000078
        /*07d0*/ 	.short	0x010a
        /*07d2*/ 	.byte	0xff
	.zero		1


	//   ....[110]....
        /*07d4*/ 	.word	0x00007c40
        /*07d8*/ 	.word	0x00000000
        /*07dc*/ 	.word	0x00000058
        /*07e0*/ 	.short	0x010a
        /*07e2*/ 	.byte	0xff
	.zero		1


	//   ....[111]....
        /*07e4*/ 	.word	0x00007ca0
        /*07e8*/ 	.word	0x00000006
        /*07ec*/ 	.word	0x00000058
        /*07f0*/ 	.short	0x010a
        /*07f2*/ 	.byte	0xff
	.zero		1


	//   ....[112]....
        /*07f4*/ 	.word	0x00007d00
        /*07f8*/ 	.word	0x00000000
        /*07fc*/ 	.word	0x00000000
        /*0800*/ 	.short	0x010a
        /*0802*/ 	.byte	0xff
	.zero		1


	//   ....[113]....
        /*0804*/ 	.word	0x00007d60
        /*0808*/ 	.word	0x00000000
        /*080c*/ 	.word	0x00000000
        /*0810*/ 	.short	0x010a
        /*0812*/ 	.byte	0xff
	.zero		1


	//   ....[114]....
        /*0814*/ 	.word	0x00007db0
        /*0818*/ 	.word	0x00000000
        /*081c*/ 	.word	0x00000080
        /*0820*/ 	.short	0x010a
        /*0822*/ 	.byte	0xff
	.zero		1


	//   ....[115]....
        /*0824*/ 	.word	0x00007e00
        /*0828*/ 	.word	0x00000002
        /*082c*/ 	.word	0x00000040
        /*0830*/ 	.short	0x010a
        /*0832*/ 	.byte	0xff
	.zero		1


	//   ....[116]....
        /*0834*/ 	.word	0x00007e50
        /*0838*/ 	.word	0x0000001b
        /*083c*/ 	.word	0x000000a0
        /*0840*/ 	.short	0x010a
        /*0842*/ 	.byte	0xff
	.zero		1


	//   ....[117]....
        /*0844*/ 	.word	0x00007ea0
        /*0848*/ 	.word	0x00000002
        /*084c*/ 	.word	0x00000040
        /*0850*/ 	.short	0x010a
        /*0852*/ 	.byte	0xff
	.zero		1


	//----- nvinfo : EIATTR_NUM_MBARRIERS
	.align		4
.L_47:
        /*0854*/ 	.byte	0x03, 0x38
        /*0856*/ 	.short	0x0020


	//----- nvinfo : EIATTR_EXIT_INSTR_OFFSETS
	.align		4
        /*0858*/ 	.byte	0x04, 0x1c
        /*085a*/ 	.short	(.L_49 - .L_48)


	//   ....[0]....
.L_48:
        /*085c*/ 	.word	0x00002940


	//   ....[1]....
        /*0860*/ 	.word	0x00002e30


	//   ....[2]....
        /*0864*/ 	.word	0x00002e90


	//   ....[3]....
        /*0868*/ 	.word	0x00003e00


	//   ....[4]....
        /*086c*/ 	.word	0x00004dd0


	//   ....[5]....
        /*0870*/ 	.word	0x00004e10


	//   ....[6]....
        /*0874*/ 	.word	0x000073e0


	//   ....[7]....
        /*0878*/ 	.word	0x00007460


	//   ....[8]....
        /*087c*/ 	.word	0x00007490


	//   ....[9]....
        /*0880*/ 	.word	0x00007500


	//----- nvinfo : EIATTR_MAX_THREADS
	.align		4
.L_49:
        /*0884*/ 	.byte	0x04, 0x05
        /*0886*/ 	.short	(.L_51 - .L_50)
.L_50:
        /*0888*/ 	.word	0x00000100
        /*088c*/ 	.word	0x00000001
        /*0890*/ 	.word	0x00000001


	//----- nvinfo : EIATTR_CRS_STACK_SIZE
	.align		4
.L_51:
        /*0894*/ 	.byte	0x04, 0x1e
        /*0896*/ 	.short	(.L_53 - .L_52)
.L_52:
        /*0898*/ 	.word	0x00000000


	//----- nvinfo : EIATTR_CBANK_PARAM_SIZE
	.align		4
.L_53:
        /*089c*/ 	.byte	0x03, 0x19
        /*089e*/ 	.short	0x0800


	//----- nvinfo : EIATTR_PARAM_CBANK
	.align		4
        /*08a0*/ 	.byte	0x04, 0x0a
        /*08a2*/ 	.short	(.L_55 - .L_54)
	.align		4
.L_54:
        /*08a4*/ 	.word	index@(.nv.constant0._ZN7cutlass13device_kernelINS_4gemm6kernel13GemmUniversalIN4cute5tupleIJiiiiEEENS1_10collective13CollectiveMmaINS1_35MainloopSm100TmaUmmaWarpSpecializedILi4ELi2ELi4ENS5_IJNS4_1CILi1EEENSA_ILi2EEESB_EEEEENS5_IJNSA_ILi64EEESF_SF_EEENS_6half_tENS5_IJlSB_lEEESH_SI_NS4_8TiledMMAINS4_8MMA_AtomIJNS4_20SM100_MMA_F16BF16_SSISH_SH_fLi64ELi64ELNS4_4UMMA5MajorE0ELSN_0ELNSM_7ScaleInE0ELSO_0EEEEEENS4_6LayoutINS5_IJSB_SB_SB_EEENS5_IJNSA_ILi0EEEST_ST_EEEEENS5_IJNS4_10UnderscoreESW_SW_EEEEENS4_23SM90_TMA_LOAD_MULTICASTENS4_14ComposedLayoutINS4_7SwizzleILi3ELi4ELi3EEENS4_18smem_ptr_flag_bitsILi16EEENSR_INS5_IJNSA_ILi8EEESF_EEENS5_IJSF_SB_EEEEEEEvNS4_8identityENS4_13SM90_TMA_LOADES19_vS1A_EENS_8epilogue10collective18CollectiveEpilogueINS1D_23Sm100TmaWarpSpecializedILi3ELi2ELi16ELb1ELb0EEEJSG_NS5_IJNSR_ISF_SB_EENSR_INSA_ILi32EEESB_EEEEESH_SI_SH_SI_NS1D_6fusion15FusionCallbacksIS1H_NS1M_17LinearCombinationISH_fSH_fLNS_15FloatRoundStyleE2EEESG_S1L_JEEENS4_5SM1004TMEM4LOAD26SM100_TMEM_LOAD_16dp256b4xES1B_NS10_INS11_ILi2ELi4ELi3EEES14_NSR_INS5_IJS15_S1J_EEENS5_IJS1J_SB_EEEEEEENS4_17SM75_U32x4_LDSM_NENS4_14SM90_TMA_STOREES20_NS4_17SM90_U32x4_STSM_NENS4_39AutoVectorizingCopyWithAssumedAlignmentILi128EEEEEEvvEEEEvNT_6ParamsE)
        /*08a8*/ 	.short	0x0380
        /*08aa*/ 	.short	0x0800


	//----- nvinfo : EIATTR_SW_WAR
	.align		4
.L_55:
        /*08ac*/ 	.byte	0x04, 0x36
        /*08ae*/ 	.short	(.L_57 - .L_56)
.L_56:
        /*08b0*/ 	.word	0x00000008
.L_57:


//--------------------- .nv.callgraph             --------------------------
	.section	.nv.callgraph,"",@"SHT_CUDA_CALLGRAPH"
	.align	4
	.sectionentsize	8
	.align		4
        /*0000*/ 	.word	0x00000000
	.align		4
        /*0004*/ 	.word	0xffffffff
	.align		4
        /*0008*/ 	.word	index@(_ZN7cutlass13device_kernelINS_4gemm6kernel13GemmUniversalIN4cute5tupleIJiiiiEEENS1_10collective13CollectiveMmaINS1_35MainloopSm100TmaUmmaWarpSpecializedILi4ELi2ELi4ENS5_IJNS4_1CILi1EEENSA_ILi2EEESB_EEEEENS5_IJNSA_ILi64EEESF_SF_EEENS_6half_tENS5_IJlSB_lEEESH_SI_NS4_8TiledMMAINS4_8MMA_AtomIJNS4_20SM100_MMA_F16BF16_SSISH_SH_fLi64ELi64ELNS4_4UMMA5MajorE0ELSN_0ELNSM_7ScaleInE0ELSO_0EEEEEENS4_6LayoutINS5_IJSB_SB_SB_EEENS5_IJNSA_ILi0EEEST_ST_EEEEENS5_IJNS4_10UnderscoreESW_SW_EEEEENS4_23SM90_TMA_LOAD_MULTICASTENS4_14ComposedLayoutINS4_7SwizzleILi3ELi4ELi3EEENS4_18smem_ptr_flag_bitsILi16EEENSR_INS5_IJNSA_ILi8EEESF_EEENS5_IJSF_SB_EEEEEEEvNS4_8identityENS4_13SM90_TMA_LOADES19_vS1A_EENS_8epilogue10collective18CollectiveEpilogueINS1D_23Sm100TmaWarpSpecializedILi3ELi2ELi16ELb1ELb0EEEJSG_NS5_IJNSR_ISF_SB_EENSR_INSA_ILi32EEESB_EEEEESH_SI_SH_SI_NS1D_6fusion15FusionCallbacksIS1H_NS1M_17LinearCombinationISH_fSH_fLNS_15FloatRoundStyleE2EEESG_S1L_JEEENS4_5SM1004TMEM4LOAD26SM100_TMEM_LOAD_16dp256b4xES1B_NS10_INS11_ILi2ELi4ELi3EEES14_NSR_INS5_IJS15_S1J_EEENS5_IJS1J_SB_EEEEEEENS4_17SM75_U32x4_LDSM_NENS4_14SM90_TMA_STOREES20_NS4_17SM90_U32x4_STSM_NENS4_39AutoVectorizingCopyWithAssumedAlignmentILi128EEEEEEvvEEEEvNT_6ParamsE)
	.align		4
        /*000c*/ 	.word	index@(__assertfail)
	.align		4
        /*0010*/ 	.word	0x00000000
	.align		4
        /*0014*/ 	.word	0xfffffffe
	.align		4
        /*0018*/ 	.word	0x00000000
	.align		4
        /*001c*/ 	.word	0xfffffffd
	.align		4
        /*0020*/ 	.word	0x00000000
	.align		4
        /*0024*/ 	.word	0xfffffffc


//--------------------- .nv.constant4             --------------------------
	.section	.nv.constant4,"a",@progbits
	.align	8
	.align		8
.nv.constant4:
        /*0000*/ 	.dword	__assertfail
	.align		8
        /*0008*/ 	.dword	__unnamed_1
	.align		8
        /*0010*/ 	.dword	__unnamed_2
	.align		8
        /*0018*/ 	.dword	_ZN39_INTERNAL_81fbbdf7_4_k_cu_b82c3a35_63664cuda3std3__45__cpo5beginE
	.align		8
        /*0020*/ 	.dword	_ZN39_INTERNAL_81fbbdf7_4_k_cu_b82c3a35_63664cuda3std3__45__cpo3endE
	.align		8
        /*0028*/ 	.dword	_ZN39_INTERNAL_81fbbdf7_4_k_cu_b82c3a35_63664cuda3std3__45__cpo6cbeginE
	.align		8
        /*0030*/ 	.dword	_ZN39_INTERNAL_81fbbdf7_4_k_cu_b82c3a35_63664cuda3std3__45__cpo4cendE
	.align		8
        /*0038*/ 	.dword	_ZN39_INTERNAL_81fbbdf7_4_k_cu_b82c3a35_63664cuda3std3__441_GLOBAL__N__81fbbdf7_4_k_cu_b82c3a35_63666ignoreE
	.align		8
        /*0040*/ 	.dword	_ZN39_INTERNAL_81fbbdf7_4_k_cu_b82c3a35_63664cuda3std3__419piecewise_constructE
	.align		8
        /*0048*/ 	.dword	_ZN39_INTERNAL_81fbbdf7_4_k_cu_b82c3a35_63664cuda3std3__48in_placeE
	.align		8
        /*0050*/ 	.dword	_ZN39_INTERNAL_81fbbdf7_4_k_cu_b82c3a35_63664cuda3std6ranges3__45__cpo4swapE
	.align		8
        /*0058*/ 	.dword	_ZN39_INTERNAL_81fbbdf7_4_k_cu_b82c3a35_63664cuda3std6ranges3__45__cpo9iter_moveE
	.align		8
        /*0060*/ 	.dword	_ZN39_INTERNAL_81fbbdf7_4_k_cu_b82c3a35_63664cute7productE
	.align		8
        /*0068*/ 	.dword	_ZN39_INTERNAL_81fbbdf7_4_k_cu_b82c3a35_63664cute1_E
	.align		8
        /*0070*/ 	.dword	$str$25
	.align		8
        /*0078*/ 	.dword	$str$26
	.align		8
        /*0080*/ 	.dword	$str$27
	.align		8
        /*0088*/ 	.dword	$str$28


//--------------------- .text._ZN7cutlass13device_kernelINS_4gemm6kernel13GemmUniversalIN4cute5tupleIJiiiiEEENS1_10collective13CollectiveMmaINS1_35MainloopSm100TmaUmmaWarpSpecializedILi4ELi2ELi4ENS5_IJNS4_1CILi1EEENSA_ILi2EEESB_EEEEENS5_IJNSA_ILi64EEESF_SF_EEENS_6half_tENS5_IJlSB_lEEESH_SI_NS4_8TiledMMAINS4_8MMA_AtomIJNS4_20SM100_MMA_F16BF16_SSISH_SH_fLi64ELi64ELNS4_4UMMA5MajorE0ELSN_0ELNSM_7ScaleInE0ELSO_0EEEEEENS4_6LayoutINS5_IJSB_SB_SB_EEENS5_IJNSA_ILi0EEEST_ST_EEEEENS5_IJNS4_10UnderscoreESW_SW_EEEEENS4_23SM90_TMA_LOAD_MULTICASTENS4_14ComposedLayoutINS4_7SwizzleILi3ELi4ELi3EEENS4_18smem_ptr_flag_bitsILi16EEENSR_INS5_IJNSA_ILi8EEESF_EEENS5_IJSF_SB_EEEEEEEvNS4_8identityENS4_13SM90_TMA_LOADES19_vS1A_EENS_8epilogue10collective18CollectiveEpilogueINS1D_23Sm100TmaWarpSpecializedILi3ELi2ELi16ELb1ELb0EEEJSG_NS5_IJNSR_ISF_SB_EENSR_INSA_ILi32EEESB_EEEEESH_SI_SH_SI_NS1D_6fusion15FusionCallbacksIS1H_NS1M_17LinearCombinationISH_fSH_fLNS_15FloatRoundStyleE2EEESG_S1L_JEEENS4_5SM1004TMEM4LOAD26SM100_TMEM_LOAD_16dp256b4xES1B_NS10_INS11_ILi2ELi4ELi3EEES14_NSR_INS5_IJS15_S1J_EEENS5_IJS1J_SB_EEEEEEENS4_17SM75_U32x4_LDSM_NENS4_14SM90_TMA_STOREES20_NS4_17SM90_U32x4_STSM_NENS4_39AutoVectorizingCopyWithAssumedAlignmentILi128EEEEEEvvEEEEvNT_6ParamsE --------------------------
	.section	.text._ZN7cutlass13device_kernelINS_4gemm6kernel13GemmUniversalIN4cute5tupleIJiiiiEEENS1_10collective13CollectiveMmaINS1_35MainloopSm100TmaUmmaWarpSpecializedILi4ELi2ELi4ENS5_IJNS4_1CILi1EEENSA_ILi2EEESB_EEEEENS5_IJNSA_ILi64EEESF_SF_EEENS_6half_tENS5_IJlSB_lEEESH_SI_NS4_8TiledMMAINS4_8MMA_AtomIJNS4_20SM100_MMA_F16BF16_SSISH_SH_fLi64ELi64ELNS4_4UMMA5MajorE0ELSN_0ELNSM_7ScaleInE0ELSO_0EEEEEENS4_6LayoutINS5_IJSB_SB_SB_EEENS5_IJNSA_ILi0EEEST_ST_EEEEENS5_IJNS4_10UnderscoreESW_SW_EEEEENS4_23SM90_TMA_LOAD_MULTICASTENS4_14ComposedLayoutINS4_7SwizzleILi3ELi4ELi3EEENS4_18smem_ptr_flag_bitsILi16EEENSR_INS5_IJNSA_ILi8EEESF_EEENS5_IJSF_SB_EEEEEEEvNS4_8identityENS4_13SM90_TMA_LOADES19_vS1A_EENS_8epilogue10collective18CollectiveEpilogueINS1D_23Sm100TmaWarpSpecializedILi3ELi2ELi16ELb1ELb0EEEJSG_NS5_IJNSR_ISF_SB_EENSR_INSA_ILi32EEESB_EEEEESH_SI_SH_SI_NS1D_6fusion15FusionCallbacksIS1H_NS1M_17LinearCombinationISH_fSH_fLNS_15FloatRoundStyleE2EEESG_S1L_JEEENS4_5SM1004TMEM4LOAD26SM100_TMEM_LOAD_16dp256b4xES1B_NS10_INS11_ILi2ELi4ELi3EEES14_NSR_INS5_IJS15_S1J_EEENS5_IJS1J_SB_EEEEEEENS4_17SM75_U32x4_LDSM_NENS4_14SM90_TMA_STOREES20_NS4_17SM90_U32x4_STSM_NENS4_39AutoVectorizingCopyWithAssumedAlignmentILi128EEEEEEvvEEEEvNT_6ParamsE,"ax",@progbits
	.align	128
.text._ZN7cutlass13device_kernelINS_4gemm6kernel13GemmUniversalIN4cute5tupleIJiiiiEEENS1_10collective13CollectiveMmaINS1_35MainloopSm100TmaUmmaWarpSpecializedILi4ELi2ELi4ENS5_IJNS4_1CILi1EEENSA_ILi2EEESB_EEEEENS5_IJNSA_ILi64EEESF_SF_EEENS_6half_tENS5_IJlSB_lEEESH_SI_NS4_8TiledMMAINS4_8MMA_AtomIJNS4_20SM100_MMA_F16BF16_SSISH_SH_fLi64ELi64ELNS4_4UMMA5MajorE0ELSN_0ELNSM_7ScaleInE0ELSO_0EEEEEENS4_6LayoutINS5_IJSB_SB_SB_EEENS5_IJNSA_ILi0EEEST_ST_EEEEENS5_IJNS4_10UnderscoreESW_SW_EEEEENS4_23SM90_TMA_LOAD_MULTICASTENS4_14ComposedLayoutINS4_7SwizzleILi3ELi4ELi3EEENS4_18smem_ptr_flag_bitsILi16EEENSR_INS5_IJNSA_ILi8EEESF_EEENS5_IJSF_SB_EEEEEEEvNS4_8identityENS4_13SM90_TMA_LOADES19_vS1A_EENS_8epilogue10collective18CollectiveEpilogueINS1D_23Sm100TmaWarpSpecializedILi3ELi2ELi16ELb1ELb0EEEJSG_NS5_IJNSR_ISF_SB_EENSR_INSA_ILi32EEESB_EEEEESH_SI_SH_SI_NS1D_6fusion15FusionCallbacksIS1H_NS1M_17LinearCombinationISH_fSH_fLNS_15FloatRoundStyleE2EEESG_S1L_JEEENS4_5SM1004TMEM4LOAD26SM100_TMEM_LOAD_16dp256b4xES1B_NS10_INS11_ILi2ELi4ELi3EEES14_NSR_INS5_IJS15_S1J_EEENS5_IJS1J_SB_EEEEEEENS4_17SM75_U32x4_LDSM_NENS4_14SM90_TMA_STOREES20_NS4_17SM90_U32x4_STSM_NENS4_39AutoVectorizingCopyWithAssumedAlignmentILi128EEEEEEvvEEEEvNT_6ParamsE:
        .type           _ZN7cutlass13device_kernelINS_4gemm6kernel13GemmUniversalIN4cute5tupleIJiiiiEEENS1_10collective13CollectiveMmaINS1_35MainloopSm100TmaUmmaWarpSpecializedILi4ELi2ELi4ENS5_IJNS4_1CILi1EEENSA_ILi2EEESB_EEEEENS5_IJNSA_ILi64EEESF_SF_EEENS_6half_tENS5_IJlSB_lEEESH_SI_NS4_8TiledMMAINS4_8MMA_AtomIJNS4_20SM100_MMA_F16BF16_SSISH_SH_fLi64ELi64ELNS4_4UMMA5MajorE0ELSN_0ELNSM_7ScaleInE0ELSO_0EEEEEENS4_6LayoutINS5_IJSB_SB_SB_EEENS5_IJNSA_ILi0EEEST_ST_EEEEENS5_IJNS4_10UnderscoreESW_SW_EEEEENS4_23SM90_TMA_LOAD_MULTICASTENS4_14ComposedLayoutINS4_7SwizzleILi3ELi4ELi3EEENS4_18smem_ptr_flag_bitsILi16EEENSR_INS5_IJNSA_ILi8EEESF_EEENS5_IJSF_SB_EEEEEEEvNS4_8identityENS4_13SM90_TMA_LOADES19_vS1A_EENS_8epilogue10collective18CollectiveEpilogueINS1D_23Sm100TmaWarpSpecializedILi3ELi2ELi16ELb1ELb0EEEJSG_NS5_IJNSR_ISF_SB_EENSR_INSA_ILi32EEESB_EEEEESH_SI_SH_SI_NS1D_6fusion15FusionCallbacksIS1H_NS1M_17LinearCombinationISH_fSH_fLNS_15FloatRoundStyleE2EEESG_S1L_JEEENS4_5SM1004TMEM4LOAD26SM100_TMEM_LOAD_16dp256b4xES1B_NS10_INS11_ILi2ELi4ELi3EEES14_NSR_INS5_IJS15_S1J_EEENS5_IJS1J_SB_EEEEEEENS4_17SM75_U32x4_LDSM_NENS4_14SM90_TMA_STOREES20_NS4_17SM90_U32x4_STSM_NENS4_39AutoVectorizingCopyWithAssumedAlignmentILi128EEEEEEvvEEEEvNT_6ParamsE,@function
        .size           _ZN7cutlass13device_kernelINS_4gemm6kernel13GemmUniversalIN4cute5tupleIJiiiiEEENS1_10collective13CollectiveMmaINS1_35MainloopSm100TmaUmmaWarpSpecializedILi4ELi2ELi4ENS5_IJNS4_1CILi1EEENSA_ILi2EEESB_EEEEENS5_IJNSA_ILi64EEESF_SF_EEENS_6half_tENS5_IJlSB_lEEESH_SI_NS4_8TiledMMAINS4_8MMA_AtomIJNS4_20SM100_MMA_F16BF16_SSISH_SH_fLi64ELi64ELNS4_4UMMA5MajorE0ELSN_0ELNSM_7ScaleInE0ELSO_0EEEEEENS4_6LayoutINS5_IJSB_SB_SB_EEENS5_IJNSA_ILi0EEEST_ST_EEEEENS5_IJNS4_10UnderscoreESW_SW_EEEEENS4_23SM90_TMA_LOAD_MULTICASTENS4_14ComposedLayoutINS4_7SwizzleILi3ELi4ELi3EEENS4_18smem_ptr_flag_bitsILi16EEENSR_INS5_IJNSA_ILi8EEESF_EEENS5_IJSF_SB_EEEEEEEvNS4_8identityENS4_13SM90_TMA_LOADES19_vS1A_EENS_8epilogue10collective18CollectiveEpilogueINS1D_23Sm100TmaWarpSpecializedILi3ELi2ELi16ELb1ELb0EEEJSG_NS5_IJNSR_ISF_SB_EENSR_INSA_ILi32EEESB_EEEEESH_SI_SH_SI_NS1D_6fusion15FusionCallbacksIS1H_NS1M_17LinearCombinationISH_fSH_fLNS_15FloatRoundStyleE2EEESG_S1L_JEEENS4_5SM1004TMEM4LOAD26SM100_TMEM_LOAD_16dp256b4xES1B_NS10_INS11_ILi2ELi4ELi3EEES14_NSR_INS5_IJS15_S1J_EEENS5_IJS1J_SB_EEEEEEENS4_17SM75_U32x4_LDSM_NENS4_14SM90_TMA_STOREES20_NS4_17SM90_U32x4_STSM_NENS4_39AutoVectorizingCopyWithAssumedAlignmentILi128EEEEEEvvEEEEvNT_6ParamsE,(.L_x_161 - _ZN7cutlass13device_kernelINS_4gemm6kernel13GemmUniversalIN4cute5tupleIJiiiiEEENS1_10collective13CollectiveMmaINS1_35MainloopSm100TmaUmmaWarpSpecializedILi4ELi2ELi4ENS5_IJNS4_1CILi1EEENSA_ILi2EEESB_EEEEENS5_IJNSA_ILi64EEESF_SF_EEENS_6half_tENS5_IJlSB_lEEESH_SI_NS4_8TiledMMAINS4_8MMA_AtomIJNS4_20SM100_MMA_F16BF16_SSISH_SH_fLi64ELi64ELNS4_4UMMA5MajorE0ELSN_0ELNSM_7ScaleInE0ELSO_0EEEEEENS4_6LayoutINS5_IJSB_SB_SB_EEENS5_IJNSA_ILi0EEEST_ST_EEEEENS5_IJNS4_10UnderscoreESW_SW_EEEEENS4_23SM90_TMA_LOAD_MULTICASTENS4_14ComposedLayoutINS4_7SwizzleILi3ELi4ELi3EEENS4_18smem_ptr_flag_bitsILi16EEENSR_INS5_IJNSA_ILi8EEESF_EEENS5_IJSF_SB_EEEEEEEvNS4_8identityENS4_13SM90_TMA_LOADES19_vS1A_EENS_8epilogue10collective18CollectiveEpilogueINS1D_23Sm100TmaWarpSpecializedILi3ELi2ELi16ELb1ELb0EEEJSG_NS5_IJNSR_ISF_SB_EENSR_INSA_ILi32EEESB_EEEEESH_SI_SH_SI_NS1D_6fusion15FusionCallbacksIS1H_NS1M_17LinearCombinationISH_fSH_fLNS_15FloatRoundStyleE2EEESG_S1L_JEEENS4_5SM1004TMEM4LOAD26SM100_TMEM_LOAD_16dp256b4xES1B_NS10_INS11_ILi2ELi4ELi3EEES14_NSR_INS5_IJS15_S1J_EEENS5_IJS1J_SB_EEEEEEENS4_17SM75_U32x4_LDSM_NENS4_14SM90_TMA_STOREES20_NS4_17SM90_U32x4_STSM_NENS4_39AutoVectorizingCopyWithAssumedAlignmentILi128EEEEEEvvEEEEvNT_6ParamsE)
        .other          _ZN7cutlass13device_kernelINS_4gemm6kernel13GemmUniversalIN4cute5tupleIJiiiiEEENS1_10collective13CollectiveMmaINS1_35MainloopSm100TmaUmmaWarpSpecializedILi4ELi2ELi4ENS5_IJNS4_1CILi1EEENSA_ILi2EEESB_EEEEENS5_IJNSA_ILi64EEESF_SF_EEENS_6half_tENS5_IJlSB_lEEESH_SI_NS4_8TiledMMAINS4_8MMA_AtomIJNS4_20SM100_MMA_F16BF16_SSISH_SH_fLi64ELi64ELNS4_4UMMA5MajorE0ELSN_0ELNSM_7ScaleInE0ELSO_0EEEEEENS4_6LayoutINS5_IJSB_SB_SB_EEENS5_IJNSA_ILi0EEEST_ST_EEEEENS5_IJNS4_10UnderscoreESW_SW_EEEEENS4_23SM90_TMA_LOAD_MULTICASTENS4_14ComposedLayoutINS4_7SwizzleILi3ELi4ELi3EEENS4_18smem_ptr_flag_bitsILi16EEENSR_INS5_IJNSA_ILi8EEESF_EEENS5_IJSF_SB_EEEEEEEvNS4_8identityENS4_13SM90_TMA_LOADES19_vS1A_EENS_8epilogue10collective18CollectiveEpilogueINS1D_23Sm100TmaWarpSpecializedILi3ELi2ELi16ELb1ELb0EEEJSG_NS5_IJNSR_ISF_SB_EENSR_INSA_ILi32EEESB_EEEEESH_SI_SH_SI_NS1D_6fusion15FusionCallbacksIS1H_NS1M_17LinearCombinationISH_fSH_fLNS_15FloatRoundStyleE2EEESG_S1L_JEEENS4_5SM1004TMEM4LOAD26SM100_TMEM_LOAD_16dp256b4xES1B_NS10_INS11_ILi2ELi4ELi3EEES14_NSR_INS5_IJS15_S1J_EEENS5_IJS1J_SB_EEEEEEENS4_17SM75_U32x4_LDSM_NENS4_14SM90_TMA_STOREES20_NS4_17SM90_U32x4_STSM_NENS4_39AutoVectorizingCopyWithAssumedAlignmentILi128EEEEEEvvEEEEvNT_6ParamsE,@"STO_CUDA_ENTRY STV_DEFAULT"
_ZN7cutlass13device_kernelINS_4gemm6kernel13GemmUniversalIN4cute5tupleIJiiiiEEENS1_10collective13CollectiveMmaINS1_35MainloopSm100TmaUmmaWarpSpecializedILi4ELi2ELi4ENS5_IJNS4_1CILi1EEENSA_ILi2EEESB_EEEEENS5_IJNSA_ILi64EEESF_SF_EEENS_6half_tENS5_IJlSB_lEEESH_SI_NS4_8TiledMMAINS4_8MMA_AtomIJNS4_20SM100_MMA_F16BF16_SSISH_SH_fLi64ELi64ELNS4_4UMMA5MajorE0ELSN_0ELNSM_7ScaleInE0ELSO_0EEEEEENS4_6LayoutINS5_IJSB_SB_SB_EEENS5_IJNSA_ILi0EEEST_ST_EEEEENS5_IJNS4_10UnderscoreESW_SW_EEEEENS4_23SM90_TMA_LOAD_MULTICASTENS4_14ComposedLayoutINS4_7SwizzleILi3ELi4ELi3EEENS4_18smem_ptr_flag_bitsILi16EEENSR_INS5_IJNSA_ILi8EEESF_EEENS5_IJSF_SB_EEEEEEEvNS4_8identityENS4_13SM90_TMA_LOADES19_vS1A_EENS_8epilogue10collective18CollectiveEpilogueINS1D_23Sm100TmaWarpSpecializedILi3ELi2ELi16ELb1ELb0EEEJSG_NS5_IJNSR_ISF_SB_EENSR_INSA_ILi32EEESB_EEEEESH_SI_SH_SI_NS1D_6fusion15FusionCallbacksIS1H_NS1M_17LinearCombinationISH_fSH_fLNS_15FloatRoundStyleE2EEESG_S1L_JEEENS4_5SM1004TMEM4LOAD26SM100_TMEM_LOAD_16dp256b4xES1B_NS10_INS11_ILi2ELi4ELi3EEES14_NSR_INS5_IJS15_S1J_EEENS5_IJS1J_SB_EEEEEEENS4_17SM75_U32x4_LDSM_NENS4_14SM90_TMA_STOREES20_NS4_17SM90_U32x4_STSM_NENS4_39AutoVectorizingCopyWithAssumedAlignmentILi128EEEEEEvvEEEEvNT_6ParamsE:
[----:B------:R-:W1:Y:S01]  /*0000*/  LDC R1, c[0x0][0x37c] ;  /* 0x0000df00ff017b82 */ /* 0x000e620000000800 */
[----:B------:R-:W2:Y:S01]  /*0010*/  S2R R55, SR_TID.X ;  /* 0x0000000000377919 */ /* 0x000ea20000002100 */
[----:B------:R-:W3:Y:S01]  /*0020*/  LDCU.64 UR8, c[0x0][0x890] ;  /* 0x00011200ff0877ac */ /* 0x000ee20008000a00 */
[----:B------:R-:W-:Y:S02]  /*0030*/  PRMT R45, RZ, 0x7610, R45 ;  /* 0x00007610ff2d7816 */ /* 0x000fe4000000002d */
[----:B------:R-:W-:Y:S01]  /*0040*/  ELECT P3, URZ, PT ;  /* 0x0000000000ff782f */ /* 0x000fe20003860000 */
[----:B---3--:R-:W-:-:S04]  /*0050*/  UISETP.NE.U32.AND UP0, UPT, UR8, URZ, UPT ;  /* 0x000000ff0800728c */ /* 0x008fc8000bf05070 */
[----:B------:R-:W-:Y:S01]  /*0060*/  UISETP.NE.AND.EX UP0, UPT, UR9, URZ, UPT, UP0 ;  /* 0x000000ff0900728c */ /* 0x000fe2000bf05300 */
[----:B--2---:R-:W-:-:S05]  /*0070*/  SHF.R.U32.HI R46, RZ, 0x5, R55 ;  /* 0x00000005ff2e7819 */ /* 0x004fca0000011637 */
[----:B------:R-:W2:Y:S02]  /*0080*/  SHFL.IDX PT, R0, R46, RZ, 0x1f ;  /* 0x00001fff2e007589 */ /* 0x000ea400000e0000 */
[----:B--2---:R-:W-:Y:S01]  /*0090*/  R2UR UR22, R0 ;  /* 0x00000000001672ca */ /* 0x004fe200000e0000 */
[----:B-1----:R-:W-:-:S14]  /*00a0*/  BRA.U UP0, `(.L_x_0) ;  /* 0x0000000100307547 */ /* 0x002fdc000b800000 */
[----:B------:R-:W1:Y:S02]  /*00b0*/  LDCU.64 UR4, c[0x0][0x888] ;  /* 0x00011100ff0477ac */ /* 0x000e640008000a00 */
[----:B-1----:R-:W-:-:S04]  /*00c0*/  UISETP.NE.U32.AND UP0, UPT, UR4, URZ, UPT ;  /* 0x000000ff0400728c */ /* 0x002fc8000bf05070 */
[----:B------:R-:W-:-:S09]  /*00d0*/  UISETP.NE.AND.EX UP0, UPT, UR5, URZ, UPT, UP0 ;  /* 0x000000ff0500728c */ /* 0x000fd2000bf05300 */
[----:B------:R-:W-:Y:S05]  /*00e0*/  BRA.U !UP0, `(.L_x_1) ;  /* 0x0000000108147547 */ /* 0x000fea000b800000 */
[----:B------:R-:W1:Y:S01]  /*00f0*/  LDC.64 R26, c[0x0][0x888] ;  /* 0x00022200ff1a7b82 */ /* 0x000e620000000a00 */
[----:B------:R-:W1:Y:S02]  /*0100*/  LDCU.64 UR4, c[0x0][0x358] ;  /* 0x00006b00ff0477ac */ /* 0x000e640008000a00 */
[----:B-1----:R1:W5:Y:S01]  /*0110*/  LDG.E R26, desc[UR4][R26.64] ;  /* 0x000000041a1a7981 */ /* 0x002362000c1e1900 */
[----:B------:R-:W-:Y:S01]  /*0120*/  HFMA2 R45, -RZ, RZ, 0, 5.9604644775390625e-08 ;  /* 0x00000001ff2d7431 */ /* 0x000fe200000001ff */
[----:B------:R-:W-:Y:S05]  /*0130*/  BRA `(.L_x_0) ;  /* 0x00000000000c7947 */ /* 0x000fea0003800000 */
.L_x_1:
[----:B------:R-:W1:Y:S01]  /*0140*/  LDCU UR4, c[0x0][0x880] ;  /* 0x00011000ff0477ac */ /* 0x000e620008000800 */
[----:B------:R-:W-:Y:S01]  /*0150*/  HFMA2 R45, -RZ, RZ, 0, 5.9604644775390625e-08 ;  /* 0x00000001ff2d7431 */ /* 0x000fe200000001ff */
[----:B-1----:R-:W-:-:S07]  /*0160*/  MOV R26, UR4 ;  /* 0x00000004001a7c02 */ /* 0x002fce0008000f00 */
.L_x_0:
[----:B------:R-:W2:Y:S02]  /*0170*/  LDCU.64 UR4, c[0x0][0x8b0] ;  /* 0x00011600ff0477ac */ /* 0x000ea40008000a00 */
[----:B--2---:R-:W-:-:S04]  /*0180*/  UISETP.NE.U32.AND UP0, UPT, UR4, URZ, UPT ;  /* 0x000000ff0400728c */ /* 0x004fc8000bf05070 */
[----:B------:R-:W-:-:S09]  /*0190*/  UISETP.NE.AND.EX UP0, UPT, UR5, URZ, UPT, UP0 ;  /* 0x000000ff0500728c */ /* 0x000fd2000bf05300 */
[----:B------:R-:W-:Y:S05]  /*01a0*/  BRA.U UP0, `(.L_x_2) ;  /* 0x0000000100287547 */ /* 0x000fea000b800000 */
[----:B------:R-:W2:Y:S02]  /*01b0*/  LDCU.64 UR4, c[0x0][0x8a8] ;  /* 0x00011500ff0477ac */ /* 0x000ea40008000a00 */
[----:B--2---:R-:W-:-:S04]  /*01c0*/  UISETP.NE.U32.AND UP0, UPT, UR4, URZ, UPT ;  /* 0x000000ff0400728c */ /* 0x004fc8000bf05070 */
[----:B------:R-:W-:-:S09]  /*01d0*/  UISETP.NE.AND.EX UP0, UPT, UR5, URZ, UPT, UP0 ;  /* 0x000000ff0500728c */ /* 0x000fd2000bf05300 */
[----:B------:R-:W-:Y:S05]  /*01e0*/  BRA.U !UP0, `(.L_x_3) ;  /* 0x0000000108107547 */ /* 0x000fea000b800000 */
[----:B------:R-:W2:Y:S01]  /*01f0*/  LDC.64 R24, c[0x0][0x8a8] ;  /* 0x00022a00ff187b82 */ /* 0x000ea20000000a00 */
[----:B------:R-:W2:Y:S02]  /*0200*/  LDCU.64 UR4, c[0x0][0x358] ;  /* 0x00006b00ff0477ac */ /* 0x000ea40008000a00 */
[----:B--2---:R2:W5:Y:S01]  /*0210*/  LDG.E R24, desc[UR4][R24.64] ;  /* 0x0000000418187981 */ /* 0x004562000c1e1900 */
[----:B------:R-:W-:Y:S05]  /*0220*/  BRA `(.L_x_2) ;  /* 0x0000000000087947 */ /* 0x000fea0003800000 */
.L_x_3:
[----:B------:R-:W2:Y:S02]  /*0230*/  LDCU UR4, c[0x0][0x8a0] ;  /* 0x00011400ff0477ac */ /* 0x000ea40008000800 */
[----:B--2---:R-:W-:Y:S02]  /*0240*/  MOV R24, UR4 ;  /* 0x0000000400187c02 */ /* 0x004fe40008000f00 */
.L_x_2:
[----:B------:R-:W-:Y:S01]  /*0250*/  IMAD.U32 R0, RZ, RZ, UR22 ;  /* 0x00000016ff007e24 */ /* 0x000fe2000f8e00ff */
[----:B------:R-:W-:Y:S04]  /*0260*/  BSSY.RECONVERGENT B0, `(.L_x_4) ;  /* 0x000000c000007945 */ /* 0x000fe80003800200 */
[C---:B------:R-:W-:Y:S02]  /*0270*/  ISETP.NE.OR P1, PT, R0.reuse, 0x1, !P3 ;  /* 0x000000010000780c */ /* 0x040fe40005f25670 */
[----:B------:R-:W-:-:S11]  /*0280*/  ISETP.NE.OR P0, PT, R0, 0x3, !P3 ;  /* 0x000000030000780c */ /* 0x000fd60005f05670 */
[----:B------:R-:W-:Y:S05]  /*0290*/  @P1 BRA `(.L_x_5) ;  /* 0x0000000000201947 */ /* 0x000fea0003800000 */
[----:B------:R-:W3:Y:S02]  /*02a0*/  LDCU.64 UR4, c[0x0][0x348] ;  /* 0x00006900ff0477ac */ /* 0x000ee40008000a00 */
[----:B---3--:R-:W-:Y:S02]  /*02b0*/  UIADD3 UR6, UP1, UPT, UR4, 0x80, URZ ;  /* 0x0000008004067890 */ /* 0x008fe4000ff3e0ff */
[----:B------:R-:W-:Y:S02]  /*02c0*/  UIADD3 UR4, UP0, UPT, UR4, 0x180, URZ ;  /* 0x0000018004047890 */ /* 0x000fe4000ff1e0ff */
[----:B------:R-:W-:Y:S02]  /*02d0*/  UIADD3.X UR7, UPT, UPT, URZ, UR5, URZ, UP1, !UPT ;  /* 0x00000005ff077290 */ /* 0x000fe40008ffe4ff */
[----:B------:R-:W-:-:S07]  /*02e0*/  UIADD3.X UR5, UPT, UPT, URZ, UR5, URZ, UP0, !UPT ;  /* 0x00000005ff057290 */ /* 0x000fce00087fe4ff */
[----:B------:R3:W-:Y:S02]  /*02f0*/  UTMACCTL.PF [UR6] ;  /* 0x00000000060079b9 */ /* 0x0007e40008040000 */
[----:B------:R3:W-:Y:S02]  /*0300*/  UTMACCTL.PF [UR4] ;  /* 0x00000000040079b9 */ /* 0x0007e40008040000 */
[----:B---3--:R-:W-:Y:S01]  /*0310*/  NOP ;  /* 0x0000000000007918 */ /* 0x008fe20000000000 */
.L_x_5:
[----:B------:R-:W-:Y:S05]  /*0320*/  BSYNC.RECONVERGENT B0 ;  /* 0x0000000000007941 */ /* 0x000fea0003800200 */
.L_x_4:
[----:B------:R-:W-:Y:S04]  /*0330*/  BSSY.RECONVERGENT B0, `(.L_x_6) ;  /* 0x000000a000007945 */ /* 0x000fe80003800200 */
        /* <DEDUP_REMOVED lines=9> */
.L_x_7:
[----:B------:R-:W-:Y:S05]  /*03d0*/  BSYNC.RECONVERGENT B0 ;  /* 0x0000000000007941 */ /* 0x000fea0003800200 */
.L_x_6:
[----:B------:R-:W3:Y:S01]  /*03e0*/  LDCU.64 UR4, c[0x0][0x888] ;  /* 0x00011100ff0477ac */ /* 0x000ee20008000a00 */
[----:B------:R-:W-:Y:S02]  /*03f0*/  UISETP.EQ.U32.AND UP1, UPT, UR8, URZ, UPT ;  /* 0x000000ff0800728c */ /* 0x000fe4000bf22070 */
[----:B------:R-:W-:Y:S02]  /*0400*/  UPLOP3.LUT UP3, UPT, UPT, UPT, UPT, 0x80, 0x8 ;  /* 0x000000000008789c */ /* 0x000fe40003f6f070 */
[----:B---3--:R-:W-:-:S04]  /*0410*/  UISETP.NE.U32.AND UP0, UPT, UR4, URZ, UPT ;  /* 0x000000ff0400728c */ /* 0x008fc8000bf05070 */
[----:B------:R-:W-:-:S04]  /*0420*/  UISETP.NE.AND.EX UP0, UPT, UR5, URZ, UPT, UP0 ;  /* 0x000000ff0500728c */ /* 0x000fc8000bf05300 */
[----:B------:R-:W-:-:S04]  /*0430*/  UISETP.EQ.OR.EX UP2, UPT, UR9, URZ, !UP0, UP1 ;  /* 0x000000ff0900728c */ /* 0x000fc8000c742710 */
[----:B------:R-:W-:-:S06]  /*0440*/  UP2UR UR4, UPR, URZ, 0x4 ;  /* 0x00000004ff047883 */ /* 0x000fcc0008000000 */
[----:B------:R-:W-:Y:S01]  /*0450*/  MOV R49, UR4 ;  /* 0x0000000400317c02 */ /* 0x000fe20008000f00 */
[----:B------:R-:W-:Y:S06]  /*0460*/  BRA.U !UP2, `(.L_x_8) ;  /* 0x000000010a207547 */ /* 0x000fec000b800000 */
[----:B------:R-:W-:Y:S01]  /*0470*/  UISETP.NE.U32.AND UP1, UPT, UR8, URZ, UPT ;  /* 0x000000ff0800728c */ /* 0x000fe2000bf25070 */
[----:B-----5:R-:W-:Y:S01]  /*0480*/  FSETP.NEU.AND P0, PT, R26, RZ, PT ;  /* 0x000000ff1a00720b */ /* 0x020fe20003f0d000 */
[----:B------:R-:W-:Y:S02]  /*0490*/  USEL UR4, URZ, 0xffffffff, UP0 ;  /* 0xffffffffff047887 */ /* 0x000fe40008000000 */
[----:B------:R-:W-:-:S10]  /*04a0*/  UISETP.NE.AND.EX UP1, UPT, UR9, URZ, UPT, UP1 ;  /* 0x000000ff0900728c */ /* 0x000fd4000bf25310 */
[----:B------:R-:W-:Y:S01]  /*04b0*/  VOTEU.ANY UP0, P0 ;  /* 0x0000000000ff7886 */ /* 0x000fe20000000100 */
[----:B------:R-:W-:-:S04]  /*04c0*/  @!UP1 USEL UR4, URZ, 0xffffffff, UP0 ;  /* 0xffffffffff049887 */ /* 0x000fc80008000000 */
[----:B------:R-:W-:-:S04]  /*04d0*/  ULOP3.LUT UR4, UR4, 0x1, URZ, 0xc0, !UPT ;  /* 0x0000000104047892 */ /* 0x000fc8000f8ec0ff */
[----:B------:R-:W-:-:S11]  /*04e0*/  UISETP.NE.U32.AND UP3, UPT, UR4, 0x1, UPT ;  /* 0x000000010400788c */ /* 0x000fd6000bf65070 */
.L_x_8:
[----:B------:R-:W3:Y:S01]  /*04f0*/  SHFL.IDX PT, R2, R46, RZ, 0x1f ;  /* 0x00001fff2e027589 */ /* 0x000ee200000e0000 */
[----:B------:R-:W-:-:S04]  /*0500*/  UISETP.NE.AND UP0, UPT, UR22, 0x2, UPT ;  /* 0x000000021600788c */ /* 0x000fc8000bf05270 */
[----:B------:R-:W-:Y:S01]  /*0510*/  USEL UR37, URZ, 0x1, UP0 ;  /* 0x00000001ff257887 */ /* 0x000fe20008000000 */
[----:B---3--:R-:W-:-:S13]  /*0520*/  ISETP.NE.AND P0, PT, R2, RZ, PT ;  /* 0x000000ff0200720c */ /* 0x008fda0003f05270 */
[----:B------:R-:W-:Y:S05]  /*0530*/  @P0 BRA `(.L_x_9) ;  /* 0x0000000000580947 */ /* 0x000fea0003800000 */
[----:B------:R-:W3:Y:S01]  /*0540*/  S2UR UR4, SR_CgaCtaId ;  /* 0x00000000000479c3 */ /* 0x000ee20000008800 */
[----:B------:R-:W-:Y:S01]  /*0550*/  UMOV UR5, 0x400 ;  /* 0x0000040000057882 */ /* 0x000fe20000000000 */
[----:B------:R-:W-:Y:S01]  /*0560*/  UMOV UR8, 0x1 ;  /* 0x0000000100087882 */ /* 0x000fe20000000000 */
[----:B------:R-:W-:Y:S01]  /*0570*/  UMOV UR6, 0x2 ;  /* 0x0000000200067882 */ /* 0x000fe20000000000 */
[----:B------:R-:W-:-:S04]  /*0580*/  UIADD3 UR8, UPT, UPT, -UR8, 0x100000, URZ ;  /* 0x0010000008087890 */ /* 0x000fc8000fffe1ff */
[----:B------:R-:W-:Y:S02]  /*0590*/  USHF.L.U32 UR9, UR8, 0xb, URZ ;  /* 0x0000000b08097899 */ /* 0x000fe400080006ff */
[----:B------:R-:W-:Y:S02]  /*05a0*/  USHF.L.U32 UR8, UR8, 0x1, URZ ;  /* 0x0000000108087899 */ /* 0x000fe400080006ff */
[----:B------:R-:W-:-:S04]  /*05b0*/  UIADD3 UR6, UPT, UPT, -UR6, 0x100000, URZ ;  /* 0x0010000006067890 */ /* 0x000fc8000fffe1ff */
[----:B------:R-:W-:Y:S02]  /*05c0*/  USHF.L.U32 UR7, UR6, 0xb, URZ ;  /* 0x0000000b06077899 */ /* 0x000fe400080006ff */
[----:B------:R-:W-:Y:S01]  /*05d0*/  USHF.L.U32 UR6, UR6, 0x1, URZ ;  /* 0x0000000106067899 */ /* 0x000fe200080006ff */
[----:B------:R-:W-:Y:S01]  /*05e0*/  ELECT P0, URZ, PT ;  /* 0x0000000000ff782f */ /* 0x000fe20003800000 */
[----:B---3--:R-:W-:Y:S01]  /*05f0*/  ULEA UR4, UR4, UR5, 0x18 ;  /* 0x0000000504047291 */ /* 0x008fe2000f8ec0ff */
[----:B------:R-:W3:Y:S11]  /*0600*/  FENCE.VIEW.ASYNC.S ;  /* 0x00000000000073c6 */ /* 0x000ef60000000000 */
[----:B---3--:R3:W4:Y:S01]  /*0610*/  SYNCS.EXCH.64 URZ, [UR4], UR8 ;  /* 0x0000000804ff75b2 */ /* 0x0087220008000100 */
[----:B------:R3:W1:Y:S01]  /*0620*/  SYNCS.EXCH.64 URZ, [UR4+0x20], UR6 ;  /* 0x0000200604ff75b2 */ /* 0x0006620008000100 */
[----:B------:R3:W1:Y:S01]  /*0630*/  SYNCS.EXCH.64 URZ, [UR4+0x8], UR8 ;  /* 0x0000080804ff75b2 */ /* 0x0006620008000100 */
[----:B------:R3:W1:Y:S01]  /*0640*/  SYNCS.EXCH.64 URZ, [UR4+0x28], UR6 ;  /* 0x0000280604ff75b2 */ /* 0x0006620008000100 */
[----:B------:R3:W1:Y:S01]  /*0650*/  SYNCS.EXCH.64 URZ, [UR4+0x10], UR8 ;  /* 0x0000100804ff75b2 */ /* 0x0006620008000100 */
[----:B------:R3:W1:Y:S01]  /*0660*/  SYNCS.EXCH.64 URZ, [UR4+0x30], UR6 ;  /* 0x0000300604ff75b2 */ /* 0x0006620008000100 */
[----:B------:R3:W1:Y:S01]  /*0670*/  SYNCS.EXCH.64 URZ, [UR4+0x18], UR8 ;  /* 0x0000180804ff75b2 */ /* 0x0006620008000100 */
[----:B------:R3:W1:Y:S01]  /*0680*/  SYNCS.EXCH.64 URZ, [UR4+0x38], UR6 ;  /* 0x0000380604ff75b2 */ /* 0x0006620008000100 */
[----:B------:R-:W-:Y:S01]  /*0690*/  NOP ;  /* 0x0000000000007918 */ /* 0x000fe20000000000 */
.L_x_9:
[----:B------:R-:W2:Y:S01]  /*06a0*/  SHFL.IDX PT, R2, R46, RZ, 0x1f ;  /* 0x00001fff2e027589 */ /* 0x000ea200000e0000 */
[----:B------:R-:W-:Y:S01]  /*06b0*/  NOP ;  /* 0x0000000000007918 */ /* 0x000fe20000000000 */
[----:B--2---:R-:W-:-:S13]  /*06c0*/  ISETP.NE.AND P0, PT, R2, 0x1, PT ;  /* 0x000000010200780c */ /* 0x004fda0003f05270 */
[----:B------:R-:W-:Y:S05]  /*06d0*/  @P0 BRA `(.L_x_10) ;  /* 0x0000000000500947 */ /* 0x000fea0003800000 */
[----:B---3--:R-:W2:Y:S01]  /*06e0*/  S2UR UR4, SR_CgaCtaId ;  /* 0x00000000000479c3 */ /* 0x008ea20000008800 */
        /* <DEDUP_REMOVED lines=10> */
[----:B--2---:R-:W-:Y:S01]  /*0790*/  ULEA UR4, UR4, UR5, 0x18 ;  /* 0x0000000504047291 */ /* 0x004fe2000f8ec0ff */
[----:B------:R-:W2:Y:S11]  /*07a0*/  FENCE.VIEW.ASYNC.S ;  /* 0x00000000000073c6 */ /* 0x000eb60000000000 */
[----:B--2---:R2:W3:Y:S01]  /*07b0*/  SYNCS.EXCH.64 URZ, [UR4+0x40], UR8 ;  /* 0x0000400804ff75b2 */ /* 0x0044e20008000100 */
[----:B------:R2:W1:Y:S01]  /*07c0*/  SYNCS.EXCH.64 URZ, [UR4+0x58], UR6 ;  /* 0x0000580604ff75b2 */ /* 0x0004620008000100 */
[----:B------:R2:W1:Y:S01]  /*07d0*/  SYNCS.EXCH.64 URZ, [UR4+0x48], UR8 ;  /* 0x0000480804ff75b2 */ /* 0x0004620008000100 */
[----:B------:R2:W1:Y:S01]  /*07e0*/  SYNCS.EXCH.64 URZ, [UR4+0x60], UR6 ;  /* 0x0000600604ff75b2 */ /* 0x0004620008000100 */
[----:B------:R2:W1:Y:S01]  /*07f0*/  SYNCS.EXCH.64 URZ, [UR4+0x50], UR8 ;  /* 0x0000500804ff75b2 */ /* 0x0004620008000100 */
[----:B------:R2:W1:Y:S01]  /*0800*/  SYNCS.EXCH.64 URZ, [UR4+0x68], UR6 ;  /* 0x0000680604ff75b2 */ /* 0x0004620008000100 */
[----:B------:R-:W-:Y:S01]  /*0810*/  NOP ;  /* 0x0000000000007918 */ /* 0x000fe20000000000 */
.L_x_10:
[----:B------:R-:W4:Y:S01]  /*0820*/  SHFL.IDX PT, R2, R46, RZ, 0x1f ;  /* 0x00001fff2e027589 */ /* 0x000f2200000e0000 */
[----:B------:R-:W-:Y:S01]  /*0830*/  NOP ;  /* 0x0000000000007918 */ /* 0x000fe20000000000 */
[----:B----4-:R-:W-:-:S13]  /*0840*/  ISETP.NE.AND P0, PT, R2, 0x3, PT ;  /* 0x000000030200780c */ /* 0x010fda0003f05270 */
[----:B------:R-:W-:Y:S05]  /*0850*/  @P0 BRA `(.L_x_11) ;  /* 0x0000000000300947 */ /* 0x000fea0003800000 */
[----:B--23--:R-:W2:Y:S01]  /*0860*/  S2UR UR6, SR_CgaCtaId ;  /* 0x00000000000679c3 */ /* 0x00cea20000008800 */
[----:B------:R-:W-:Y:S01]  /*0870*/  UMOV UR4, 0x400 ;  /* 0x0000040000047882 */ /* 0x000fe20000000000 */
[----:B------:R-:W-:Y:S01]  /*0880*/  UMOV UR5, 0x20 ;  /* 0x0000002000057882 */ /* 0x000fe20000000000 */
[----:B------:R-:W-:Y:S01]  /*0890*/  ELECT P0, URZ, PT ;  /* 0x0000000000ff782f */ /* 0x000fe20003800000 */
[----:B--2---:R-:W-:Y:S02]  /*08a0*/  ULEA UR6, UR6, UR4, 0x18 ;  /* 0x0000000406067291 */ /* 0x004fe4000f8ec0ff */
[----:B------:R-:W-:-:S04]  /*08b0*/  UIADD3 UR4, UPT, UPT, -UR5, 0x100000, URZ ;  /* 0x0010000005047890 */ /* 0x000fc8000fffe1ff */
[----:B------:R-:W-:Y:S02]  /*08c0*/  USHF.L.U32 UR5, UR4, 0xb, URZ ;  /* 0x0000000b04057899 */ /* 0x000fe400080006ff */
[----:B------:R-:W-:Y:S01]  /*08d0*/  USHF.L.U32 UR4, UR4, 0x1, URZ ;  /* 0x0000000104047899 */ /* 0x000fe200080006ff */
[----:B------:R-:W2:Y:S11]  /*08e0*/  FENCE.VIEW.ASYNC.S ;  /* 0x00000000000073c6 */ /* 0x000eb60000000000 */
[----:B--2---:R4:W2:Y:S01]  /*08f0*/  SYNCS.EXCH.64 URZ, [UR6+0x70], UR4 ;  /* 0x0000700406ff75b2 */ /* 0x0048a20008000100 */
[----:B------:R4:W3:Y:S02]  /*0900*/  SYNCS.EXCH.64 URZ, [UR6+0x78], UR4 ;  /* 0x0000780406ff75b2 */ /* 0x0008e40008000100 */
[----:B----4-:R-:W-:Y:S01]  /*0910*/  NOP ;  /* 0x0000000000007918 */ /* 0x010fe20000000000 */
.L_x_11:
[----:B------:R-:W4:Y:S01]  /*0920*/  SHFL.IDX PT, R2, R46, RZ, 0x1f ;  /* 0x00001fff2e027589 */ /* 0x000f2200000e0000 */
[----:B------:R-:W-:Y:S01]  /*0930*/  NOP ;  /* 0x0000000000007918 */ /* 0x000fe20000000000 */
[----:B----4-:R-:W-:-:S13]  /*0940*/  ISETP.NE.AND P0, PT, R2, 0x4, PT ;  /* 0x000000040200780c */ /* 0x010fda0003f05270 */
[----:B------:R-:W-:Y:S05]  /*0950*/  @P0 BRA `(.L_x_12) ;  /* 0x00000000004c0947 */ /* 0x000fea0003800000 */
[----:B--23--:R-:W2:Y:S01]  /*0960*/  S2UR UR6, SR_CgaCtaId ;  /* 0x00000000000679c3 */ /* 0x00cea20000008800 */
[----:B------:R-:W-:Y:S01]  /*0970*/  UMOV UR4, 0x1e0 ;  /* 0x000001e000047882 */ /* 0x000fe20000000000 */
[----:B------:R-:W-:Y:S01]  /*0980*/  UMOV UR5, 0x400 ;  /* 0x0000040000057882 */ /* 0x000fe20000000000 */
[----:B------:R-:W-:Y:S01]  /*0990*/  USEL UR4, UR4, 0x1a0, UP3 ;  /* 0x000001a004047887 */ /* 0x000fe20009800000 */
[----:B------:R-:W-:Y:S01]  /*09a0*/  UMOV UR8, 0x1 ;  /* 0x0000000100087882 */ /* 0x000fe20000000000 */
[----:B------:R-:W-:Y:S01]  /*09b0*/  ELECT P0, URZ, PT ;  /* 0x0000000000ff782f */ /* 0x000fe20003800000 */
[----:B------:R-:W-:-:S04]  /*09c0*/  UIADD3 UR8, UPT, UPT, -UR8, 0x100000, URZ ;  /* 0x0010000008087890 */ /* 0x000fc8000fffe1ff */
[----:B------:R-:W-:Y:S02]  /*09d0*/  USHF.L.U32 UR9, UR8, 0xb, URZ ;  /* 0x0000000b08097899 */ /* 0x000fe400080006ff */
[----:B------:R-:W-:Y:S02]  /*09e0*/  USHF.L.U32 UR8, UR8, 0x1, URZ ;  /* 0x0000000108087899 */ /* 0x000fe400080006ff */
[----:B--2---:R-:W-:Y:S02]  /*09f0*/  ULEA UR6, UR6, UR5, 0x18 ;  /* 0x0000000506067291 */ /* 0x004fe4000f8ec0ff */
[----:B------:R-:W-:-:S04]  /*0a00*/  UIADD3 UR4, UPT, UPT, -UR4, 0x100000, URZ ;  /* 0x0010000004047890 */ /* 0x000fc8000fffe1ff */
[----:B------:R-:W-:Y:S02]  /*0a10*/  USHF.L.U32 UR5, UR4, 0xb, URZ ;  /* 0x0000000b04057899 */ /* 0x000fe400080006ff */
[----:B------:R-:W-:Y:S01]  /*0a20*/  USHF.L.U32 UR4, UR4, 0x1, URZ ;  /* 0x0000000104047899 */ /* 0x000fe200080006ff */
[----:B------:R-:W2:Y:S03]  /*0a30*/  FENCE.VIEW.ASYNC.S ;  /* 0x00000000000073c6 */ /* 0x000ea60000000000 */
[----:B--2---:R4:W2:Y:S08]  /*0a40*/  SYNCS.EXCH.64 URZ, [UR6+0x80], UR8 ;  /* 0x0000800806ff75b2 */ /* 0x0048b00008000100 */
[----:B------:R4:W3:Y:S01]  /*0a50*/  SYNCS.EXCH.64 URZ, [UR6+0x90], UR4 ;  /* 0x0000900406ff75b2 */ /* 0x0008e20008000100 */
[----:B------:R4:W1:Y:S01]  /*0a60*/  SYNCS.EXCH.64 URZ, [UR6+0x88], UR8 ;  /* 0x0000880806ff75b2 */ /* 0x0008620008000100 */
[----:B------:R4:W1:Y:S02]  /*0a70*/  SYNCS.EXCH.64 URZ, [UR6+0x98], UR4 ;  /* 0x0000980406ff75b2 */ /* 0x0008640008000100 */
[----:B----4-:R-:W-:Y:S01]  /*0a80*/  NOP ;  /* 0x0000000000007918 */ /* 0x010fe20000000000 */
.L_x_12:
[----:B------:R-:W4:Y:S01]  /*0a90*/  SHFL.IDX PT, R2, R46, RZ, 0x1f ;  /* 0x00001fff2e027589 */ /* 0x000f2200000e0000 */
[----:B------:R-:W-:Y:S01]  /*0aa0*/  NOP ;  /* 0x0000000000007918 */ /* 0x000fe20000000000 */
[----:B----4-:R-:W-:-:S13]  /*0ab0*/  ISETP.NE.AND P0, PT, R2, 0x5, PT ;  /* 0x000000050200780c */ /* 0x010fda0003f05270 */
[----:B------:R-:W-:Y:S05]  /*0ac0*/  @P0 BRA `(.L_x_13) ;  /* 0x0000000000580947 */ /* 0x000fea0003800000 */
[----:B--23--:R-:W2:Y:S01]  /*0ad0*/  S2UR UR4, SR_CgaCtaId ;  /* 0x00000000000479c3 */ /* 0x00cea20000008800 */
        /* <DEDUP_REMOVED lines=12> */
[----:B--2---:R4:W2:Y:S01]  /*0ba0*/  SYNCS.EXCH.64 URZ, [UR4+0xa0], UR8 ;  /* 0x0000a00804ff75b2 */ /* 0x0048a20008000100 */
[----:B------:R4:W3:Y:S01]  /*0bb0*/  SYNCS.EXCH.64 URZ, [UR4+0xc0], UR6 ;  /* 0x0000c00604ff75b2 */ /* 0x0008e20008000100 */
[----:B------:R4:W1:Y:S01]  /*0bc0*/  SYNCS.EXCH.64 URZ, [UR4+0xa8], UR8 ;  /* 0x0000a80804ff75b2 */ /* 0x0008620008000100 */
[----:B------:R4:W1:Y:S01]  /*0bd0*/  SYNCS.EXCH.64 URZ, [UR4+0xc8], UR6 ;  /* 0x0000c80604ff75b2 */ /* 0x0008620008000100 */
[----:B------:R4:W1:Y:S01]  /*0be0*/  SYNCS.EXCH.64 URZ, [UR4+0xb0], UR8 ;  /* 0x0000b00804ff75b2 */ /* 0x0008620008000100 */
[----:B------:R4:W1:Y:S01]  /*0bf0*/  SYNCS.EXCH.64 URZ, [UR4+0xd0], UR6 ;  /* 0x0000d00604ff75b2 */ /* 0x0008620008000100 */
[----:B------:R4:W1:Y:S01]  /*0c00*/  SYNCS.EXCH.64 URZ, [UR4+0xb8], UR8 ;  /* 0x0000b80804ff75b2 */ /* 0x0008620008000100 */
[----:B------:R4:W1:Y:S02]  /*0c10*/  SYNCS.EXCH.64 URZ, [UR4+0xd8], UR6 ;  /* 0x0000d80604ff75b2 */ /* 0x0008640008000100 */
[----:B----4-:R-:W-:Y:S01]  /*0c20*/  NOP ;  /* 0x0000000000007918 */ /* 0x010fe20000000000 */
.L_x_13:
[----:B------:R-:W4:Y:S01]  /*0c30*/  SHFL.IDX PT, R2, R46, RZ, 0x1f ;  /* 0x00001fff2e027589 */ /* 0x000f2200000e0000 */
[----:B------:R-:W1:Y:S01]  /*0c40*/  S2UR UR54, SR_CgaCtaId ;  /* 0x00000000003679c3 */ /* 0x000e620000008800 */
[----:B------:R-:W-:Y:S01]  /*0c50*/  NOP ;  /* 0x0000000000007918 */ /* 0x000fe20000000000 */
[----:B----4-:R-:W-:-:S13]  /*0c60*/  ISETP.NE.AND P0, PT, R2, 0x3, PT ;  /* 0x000000030200780c */ /* 0x010fda0003f05270 */
[----:B-1----:R-:W-:Y:S05]  /*0c70*/  @P0 BRA `(.L_x_14) ;  /* 0x0000000000340947 */ /* 0x002fea0003800000 */
[----:B--23--:R-:W-:Y:S01]  /*0c80*/  UMOV UR4, 0x400 ;  /* 0x0000040000047882 */ /* 0x00cfe20000000000 */
[----:B------:R-:W-:Y:S01]  /*0c90*/  UMOV UR6, 0x20 ;  /* 0x0000002000067882 */ /* 0x000fe20000000000 */
[----:B------:R-:W-:Y:S02]  /*0ca0*/  ULEA UR4, UR54, UR4, 0x18 ;  /* 0x0000000436047291 */ /* 0x000fe4000f8ec0ff */
[----:B------:R-:W-:-:S04]  /*0cb0*/  UIADD3 UR6, UPT, UPT, -UR6, 0x100000, URZ ;  /* 0x0010000006067890 */ /* 0x000fc8000fffe1ff */
[----:B------:R-:W-:Y:S02]  /*0cc0*/  USHF.L.U32 UR7, UR6, 0xb, URZ ;  /* 0x0000000b06077899 */ /* 0x000fe400080006ff */
[----:B------:R-:W-:Y:S01]  /*0cd0*/  USHF.L.U32 UR6, UR6, 0x1, URZ ;  /* 0x0000000106067899 */ /* 0x000fe200080006ff */
[----:B------:R-:W-:Y:S01]  /*0ce0*/  ELECT P0, URZ, PT ;  /* 0x0000000000ff782f */ /* 0x000fe20003800000 */
[----:B------:R-:W1:Y:S10]  /*0cf0*/  FENCE.VIEW.ASYNC.S ;  /* 0x00000000000073c6 */ /* 0x000e740000000000 */
[----:B-1----:R1:W4:Y:S01]  /*0d00*/  SYNCS.EXCH.64 URZ, [UR4+0xe0], UR6 ;  /* 0x0000e00604ff75b2 */ /* 0x0023220008000100 */
[----:B------:R1:W2:Y:S01]  /*0d10*/  SYNCS.EXCH.64 URZ, [UR4+0xf0], UR6 ;  /* 0x0000f00604ff75b2 */ /* 0x0002a20008000100 */
[----:B------:R1:W3:Y:S01]  /*0d20*/  SYNCS.EXCH.64 URZ, [UR4+0xe8], UR6 ;  /* 0x0000e80604ff75b2 */ /* 0x0002e20008000100 */
[----:B------:R1:W1:Y:S01]  /*0d30*/  SYNCS.EXCH.64 URZ, [UR4+0xf8], UR6 ;  /* 0x0000f80604ff75b2 */ /* 0x0002620008000100 */
[----:B------:R-:W-:Y:S01]  /*0d40*/  NOP ;  /* 0x0000000000007918 */ /* 0x000fe20000000000 */
.L_x_14:
[----:B-123--:R-:W1:Y:S01]  /*0d50*/  LDCU UR4, c[0x0][0x36c] ;  /* 0x00006d80ff0477ac */ /* 0x00ee620008000800 */
[----:B------:R-:W-:Y:S01]  /*0d60*/  ISETP.NE.OR P3, PT, R0, 0x2, !P3 ;  /* 0x000000020000780c */ /* 0x000fe20005f65670 */
[----:B------:R-:W-:Y:S01]  /*0d70*/  NOP ;  /* 0x0000000000007918 */ /* 0x000fe20000000000 */
[----:B------:R-:W-:Y:S01]  /*0d80*/  LOP3.LUT R0, R55, 0x1f, RZ, 0xc0, !PT ;  /* 0x0000001f37007812 */ /* 0x000fe200078ec0ff */
[----:B------:R-:W-:Y:S02]  /*0d90*/  UISETP.NE.AND UP4, UPT, UR22, URZ, UPT ;  /* 0x000000ff1600728c */ /* 0x000fe4000bf85270 */
[----:B-1----:R-:W-:-:S09]  /*0da0*/  UISETP.EQ.U32.AND UP5, UPT, UR4, 0x1, UPT ;  /* 0x000000010400788c */ /* 0x002fd2000bfa2070 */
[----:B------:R-:W-:Y:S05]  /*0db0*/  BRA.U !UP5, `(.L_x_15) ;  /* 0x000000010d087547 */ /* 0x000fea000b800000 */
[----:B----4-:R-:W-:Y:S01]  /*0dc0*/  UCGABAR_ARV ;  /* 0x00000000000079c7 */ /* 0x010fe20008000000 */
[----:B------:R-:W-:Y:S05]  /*0dd0*/  BRA `(.L_x_16) ;  /* 0x0000000000047947 */ /* 0x000fea0003800000 */
.L_x_15:
[----:B----4-:R-:W-:Y:S01]  /*0de0*/  NOP ;  /* 0x0000000000007918 */ /* 0x010fe20000000000 */
.L_x_16:
[----:B------:R-:W1:Y:S01]  /*0df0*/  S2UR UR7, SR_CTAID.X ;  /* 0x00000000000779c3 */ /* 0x000e620000002500 */
[----:B------:R-:W-:-:S05]  /*0e00*/  CS2R.32 R48, SR_CgaSize ;  /* 0x0000000000307805 */ /* 0x000fca0000008a00 */
[----:B------:R-:W-:-:S05]  /*0e10*/  IMAD R48, R48, -0xa0, RZ ;  /* 0xffffff6030307824 */ /* 0x000fca00078e02ff */
[----:B------:R-:W-:-:S14]  /*0e20*/  R2UR UR5, R48 ;  /* 0x00000000300572ca */ /* 0x000fdc00000e0000 */
[----:B------:R-:W2:Y:S01]  /*0e30*/  LDCU UR5, c[0x0][UR5+0x2b0] ;  /* 0x00005600050577ac */ /* 0x000ea20008000800 */
[----:B------:R-:W-:-:S05]  /*0e40*/  CS2R.32 R48, SR_CgaSize ;  /* 0x0000000000307805 */ /* 0x000fca0000008a00 */
[----:B------:R-:W-:-:S05]  /*0e50*/  IMAD R48, R48, -0xa0, RZ ;  /* 0xffffff6030307824 */ /* 0x000fca00078e02ff */
[----:B------:R-:W-:-:S14]  /*0e60*/  R2UR UR4, R48 ;  /* 0x00000000300472ca */ /* 0x000fdc00000e0000 */
[----:B------:R-:W3:Y:S01]  /*0e70*/  LDCU UR4, c[0x0][UR4+0x2b4] ;  /* 0x00005680040477ac */ /* 0x000ee20008000800 */
[----:B------:R-:W4:Y:S01]  /*0e80*/  S2UR UR8, SR_CTAID.Y ;  /* 0x00000000000879c3 */ /* 0x000f220000002600 */
[----:B------:R-:W-:-:S05]  /*0e90*/  CS2R.32 R48, SR_CgaSize ;  /* 0x0000000000307805 */ /* 0x000fca0000008a00 */
[----:B------:R-:W-:-:S05]  /*0ea0*/  IMAD R48, R48, -0xa0, RZ ;  /* 0xffffff6030307824 */ /* 0x000fca00078e02ff */
[----:B------:R-:W-:-:S14]  /*0eb0*/  R2UR UR9, R48 ;  /* 0x00000000300972ca */ /* 0x000fdc00000e0000 */
[----:B------:R-:W3:Y:S01]  /*0ec0*/  LDCU UR9, c[0x0][UR9+0x2a0] ;  /* 0x00005400090977ac */ /* 0x000ee20008000800 */
[----:B------:R-:W-:-:S05]  /*0ed0*/  CS2R.32 R48, SR_CgaSize ;  /* 0x0000000000307805 */ /* 0x000fca0000008a00 */
[----:B------:R-:W-:-:S05]  /*0ee0*/  IMAD R48, R48, -0xa0, RZ ;  /* 0xffffff6030307824 */ /* 0x000fca00078e02ff */
[----:B------:R-:W-:-:S14]  /*0ef0*/  R2UR UR10, R48 ;  /* 0x00000000300a72ca */ /* 0x000fdc00000e0000 */
[----:B------:R-:W3:Y:S01]  /*0f00*/  LDCU UR10, c[0x0][UR10+0x2a4] ;  /* 0x000054800a0a77ac */ /* 0x000ee20008000800 */
[----:B------:R-:W3:Y:S01]  /*0f10*/  S2UR UR36, SR_CTAID.Z ;  /* 0x00000000002479c3 */ /* 0x000ee20000002700 */
[----:B------:R-:W3:Y:S01]  /*0f20*/  LDCU UR23, c[0x0][0xb24] ;  /* 0x00016480ff1777ac */ /* 0x000ee20008000800 */
[----:B------:R-:W3:Y:S01]  /*0f30*/  LDCU UR40, c[0x0][0xb24] ;  /* 0x00016480ff2877ac */ /* 0x000ee20008000800 */
[----:B-1----:R-:W-:Y:S01]  /*0f40*/  I2FP.F32.U32 R3, UR7 ;  /* 0x0000000700037c45 */ /* 0x002fe20008201000 */
[----:B------:R-:W1:Y:S04]  /*0f50*/  LDCU UR27, c[0x0][0xb30] ;  /* 0x00016600ff1b77ac */ /* 0x000e680008000800 */
[----:B--2---:R-:W-:Y:S01]  /*0f60*/  FMUL R3, R3, UR5 ;  /* 0x0000000503037c20 */ /* 0x004fe20008400000 */
[----:B------:R-:W-:Y:S01]  /*0f70*/  USHF.L.U32 UR24, UR54, 0xb, URZ ;  /* 0x0000000b36187899 */ /* 0x000fe200080006ff */
[----:B----4-:R-:W-:Y:S01]  /*0f80*/  I2FP.F32.U32 R2, UR8 ;  /* 0x0000000800027c45 */ /* 0x010fe20008201000 */
[----:B------:R-:W-:Y:S01]  /*0f90*/  UMOV UR26, UR7 ;  /* 0x00000007001a7c82 */ /* 0x000fe20008000000 */
[----:B------:R-:W-:-:S02]  /*0fa0*/  UMOV UR30, UR8 ;  /* 0x00000008001e7c82 */ /* 0x000fc40008000000 */
[----:B------:R-:W2:Y:S01]  /*0fb0*/  F2I.U32.TRUNC.NTZ R3, R3 ;  /* 0x0000000300037305 */ /* 0x000ea2000020f000 */
[----:B---3--:R-:W-:Y:S01]  /*0fc0*/  UISETP.GE.AND UP2, UPT, UR23, 0x1, UPT ;  /* 0x000000011700788c */ /* 0x008fe2000bf46270 */
[----:B------:R-:W-:-:S06]  /*0fd0*/  FMUL R2, R2, UR4 ;  /* 0x0000000402027c20 */ /* 0x000fcc0008400000 */
[----:B------:R-:W3:Y:S01]  /*0fe0*/  F2I.U32.TRUNC.NTZ R2, R2 ;  /* 0x0000000200027305 */ /* 0x000ee2000020f000 */
[----:B--2---:R-:W-:Y:S02]  /*0ff0*/  R2UR UR4, R3 ;  /* 0x00000000030472ca */ /* 0x004fe400000e0000 */
[----:B---3--:R-:W-:Y:S02]  /*1000*/  R2UR UR6, R2 ;  /* 0x00000000020672ca */ /* 0x008fe400000e0000 */
[----:B------:R-:W-:-:S09]  /*1010*/  PRMT R2, RZ, 0x7610, R2 ;  /* 0x00007610ff027816 */ /* 0x000fd20000000002 */
[----:B------:R-:W-:-:S04]  /*1020*/  UIADD3 UR5, UPT, UPT, -UR4, URZ, URZ ;  /* 0x000000ff04057290 */ /* 0x000fc8000fffe1ff */
[----:B------:R-:W-:Y:S02]  /*1030*/  UIMAD UR5, UR9, UR5, UR7 ;  /* 0x00000005090572a4 */ /* 0x000fe4000f8e0207 */
[----:B------:R-:W-:-:S04]  /*1040*/  UIADD3 UR4, UPT, UPT, -UR6, URZ, URZ ;  /* 0x000000ff06047290 */ /* 0x000fc8000fffe1ff */
[----:B------:R-:W-:Y:S01]  /*1050*/  IMAD.U32 R48, RZ, RZ, UR5 ;  /* 0x00000005ff307e24 */ /* 0x000fe2000f8e00ff */
[----:B------:R-:W-:-:S06]  /*1060*/  UIMAD UR4, UR10, UR4, UR8 ;  /* 0x000000040a0472a4 */ /* 0x000fcc000f8e0208 */
[----:B------:R-:W-:Y:S01]  /*1070*/  IMAD.U32 R47, RZ, RZ, UR4 ;  /* 0x00000004ff2f7e24 */ /* 0x000fe2000f8e00ff */
[----:B-1----:R-:W-:Y:S06]  /*1080*/  BRA.U UP4, `(.L_x_17) ;  /* 0x00000001042c7547 */ /* 0x002fec000b800000 */
[----:B------:R-:W-:Y:S02]  /*1090*/  R2UR UR5, R47 ;  /* 0x000000002f0572ca */ /* 0x000fe400000e0000 */
[----:B------:R-:W-:-:S11]  /*10a0*/  R2UR UR4, R48 ;  /* 0x00000000300472ca */ /* 0x000fd600000e0000 */
[----:B------:R-:W-:Y:S02]  /*10b0*/  UISETP.NE.AND UP0, UPT, UR5, URZ, UPT ;  /* 0x000000ff0500728c */ /* 0x000fe4000bf05270 */
[----:B------:R-:W-:Y:S02]  /*10c0*/  UISETP.NE.AND UP1, UPT, UR5, 0x1, UPT ;  /* 0x000000010500788c */ /* 0x000fe4000bf25270 */
[----:B------:R-:W-:-:S04]  /*10d0*/  UISETP.EQ.OR UP0, UPT, UR4, URZ, !UP0 ;  /* 0x000000ff0400728c */ /* 0x000fc8000c702670 */
[----:B------:R-:W-:Y:S02]  /*10e0*/  USEL UR5, URZ, 0x1, !UP0 ;  /* 0x00000001ff057887 */ /* 0x000fe4000c000000 */
[----:B------:R-:W-:Y:S02]  /*10f0*/  UISETP.NE.AND UP0, UPT, UR4, URZ, UPT ;  /* 0x000000ff0400728c */ /* 0x000fe4000bf05270 */
[----:B------:R-:W-:-:S04]  /*1100*/  USEL UR4, URZ, 0x2, UP1 ;  /* 0x00000002ff047887 */ /* 0x000fc80008800000 */
[----:B------:R-:W-:-:S04]  /*1110*/  USEL UR4, UR4, 0x2, UP0 ;  /* 0x0000000204047887 */ /* 0x000fc80008000000 */
[----:B------:R-:W-:-:S06]  /*1120*/  UIADD3 UR4, UPT, UPT, UR5, UR4, URZ ;  /* 0x0000000405047290 */ /* 0x000fcc000fffe0ff */
[----:B------:R-:W-:Y:S02]  /*1130*/  IMAD.U32 R2, RZ, RZ, UR4 ;  /* 0x00000004ff027e24 */ /* 0x000fe4000f8e00ff */
.L_x_17:
[----:B------:R-:W-:Y:S05]  /*1140*/  BRA.U !UP2, `(.L_x_18) ;  /* 0x000000010ad47547 */ /* 0x000fea000b800000 */
[----:B------:R-:W1:Y:S01]  /*1150*/  LDCU.128 UR12, c[0x0][0xb10] ;  /* 0x00016200ff0c77ac */ /* 0x000e620008000c00 */
[----:B------:R-:W2:Y:S01]  /*1160*/  LDCU UR6, c[0x0][0x370] ;  /* 0x00006e00ff0677ac */ /* 0x000ea20008000800 */
[----:B------:R-:W3:Y:S01]  /*1170*/  LDCU UR5, c[0x0][0x374] ;  /* 0x00006e80ff0577ac */ /* 0x000ee20008000800 */
[----:B------:R-:W4:Y:S01]  /*1180*/  LDCU UR25, c[0x0][0xb0c] ;  /* 0x00016180ff1977ac */ /* 0x000f220008000800 */
[----:B------:R-:W4:Y:S01]  /*1190*/  LDCU UR4, c[0x0][0xb20] ;  /* 0x00016400ff0477ac */ /* 0x000f220008000800 */
[----:B------:R-:W4:Y:S01]  /*11a0*/  LDCU.64 UR8, c[0x0][0xb28] ;  /* 0x00016500ff0877ac */ /* 0x000f220008000a00 */
[----:B-1----:R-:W-:Y:S02]  /*11b0*/  UISETP.NE.AND UP0, UPT, UR14, 0x1, UPT ;  /* 0x000000010e00788c */ /* 0x002fe4000bf05270 */
[----:B---3--:R-:W-:Y:S02]  /*11c0*/  UIMAD.WIDE.U32 UR10, UR5, UR15, URZ ;  /* 0x0000000f050a72a5 */ /* 0x008fe4000f8e00ff */
[----:B--2---:R-:W-:-:S02]  /*11d0*/  UIMAD.WIDE.U32 UR18, UR6, UR12, URZ ;  /* 0x0000000c061272a5 */ /* 0x004fc4000f8e00ff */
[----:B----4-:R-:W-:Y:S02]  /*11e0*/  UISETP.NE.AND UP1, UPT, UR25, 0x1, UPT ;  /* 0x000000011900788c */ /* 0x010fe4000bf25270 */
[----:B------:R-:W-:Y:S01]  /*11f0*/  UISETP.NE.AND UP2, UPT, UR23, 0x1, UPT ;  /* 0x000000011700788c */ /* 0x000fe2000bf45270 */
[----:B------:R-:W-:Y:S02]  /*1200*/  UMOV UR10, UR11 ;  /* 0x0000000b000a7c82 */ /* 0x000fe40008000000 */
[----:B------:R-:W-:Y:S01]  /*1210*/  UMOV UR18, UR19 ;  /* 0x0000001300127c82 */ /* 0x000fe20008000000 */
[----:B------:R-:W-:Y:S02]  /*1220*/  @UP0 USHF.R.U32.HI UR5, URZ, UR4, UR10 ;  /* 0x00000004ff050299 */ /* 0x000fe4000801160a */
[----:B------:R-:W-:Y:S02]  /*1230*/  UIMAD.WIDE.U32 UR20, UR30, UR15, URZ ;  /* 0x0000000f1e1472a5 */ /* 0x000fe4000f8e00ff */
[----:B------:R-:W-:-:S02]  /*1240*/  UIMAD.WIDE.U32 UR10, UR5, UR8, URZ ;  /* 0x00000008050a72a5 */ /* 0x000fc4000f8e00ff */
[----:B------:R-:W-:Y:S02]  /*1250*/  @UP1 USHF.R.U32.HI UR6, URZ, UR13, UR18 ;  /* 0x0000000dff061299 */ /* 0x000fe40008011612 */
[----:B------:R-:W-:Y:S02]  /*1260*/  UIMAD.WIDE.U32 UR16, UR26, UR12, URZ ;  /* 0x0000000c1a1072a5 */ /* 0x000fe4000f8e00ff */
[----:B------:R-:W-:Y:S01]  /*1270*/  UIMAD.WIDE.U32 UR18, UR6, UR8, URZ ;  /* 0x00000008061272a5 */ /* 0x000fe2000f8e00ff */
[----:B------:R-:W-:Y:S01]  /*1280*/  UMOV UR20, UR21 ;  /* 0x0000001500147c82 */ /* 0x000fe20008000000 */
[----:B------:R-:W-:Y:S01]  /*1290*/  UMOV UR10, UR11 ;  /* 0x0000000b000a7c82 */ /* 0x000fe20008000000 */
[----:B------:R-:W-:Y:S02]  /*12a0*/  USHF.R.U32.HI UR20, URZ, UR4, UR20 ;  /* 0x00000004ff147299 */ /* 0x000fe40008011614 */
[----:B------:R-:W-:Y:S02]  /*12b0*/  @UP2 USHF.R.U32.HI UR5, URZ, UR9, UR10 ;  /* 0x00000009ff052299 */ /* 0x000fe4000801160a */
[----:B------:R-:W-:Y:S01]  /*12c0*/  UMOV UR7, UR19 ;  /* 0x0000001300077c82 */ /* 0x000fe20008000000 */
[----:B------:R-:W-:Y:S01]  /*12d0*/  UMOV UR16, UR17 ;  /* 0x0000001100107c82 */ /* 0x000fe20008000000 */
[----:B------:R-:W-:-:S02]  /*12e0*/  @UP2 USHF.R.U32.HI UR6, URZ, UR9, UR7 ;  /* 0x00000009ff062299 */ /* 0x000fc40008011607 */
[----:B------:R-:W-:Y:S02]  /*12f0*/  USHF.R.U32.HI UR13, URZ, UR13, UR16 ;  /* 0x0000000dff0d7299 */ /* 0x000fe40008011610 */
[----:B------:R-:W-:Y:S02]  /*1300*/  USEL UR4, UR30, UR20, !UP0 ;  /* 0x000000141e047287 */ /* 0x000fe4000c000000 */
[----:B------:R-:W-:Y:S02]  /*1310*/  UIMAD UR7, UR5, UR23, URZ ;  /* 0x00000017050772a4 */ /* 0x000fe4000f8e02ff */
[----:B------:R-:W-:Y:S02]  /*1320*/  USEL UR5, UR26, UR13, !UP1 ;  /* 0x0000000d1a057287 */ /* 0x000fe4000c800000 */
[----:B------:R-:W-:Y:S02]  /*1330*/  UIMAD UR12, UR6, UR23, URZ ;  /* 0x00000017060c72a4 */ /* 0x000fe4000f8e02ff */
[----:B------:R-:W-:-:S02]  /*1340*/  UISETP.GE.AND UP0, UPT, UR4, UR7, UPT ;  /* 0x000000070400728c */ /* 0x000fc4000bf06270 */
[----:B------:R-:W-:Y:S02]  /*1350*/  UIMAD.WIDE.U32 UR10, UR4, UR8, URZ ;  /* 0x00000008040a72a5 */ /* 0x000fe4000f8e00ff */
[----:B------:R-:W-:Y:S02]  /*1360*/  UISETP.GE.OR UP0, UPT, UR5, UR12, UP0 ;  /* 0x0000000c0500728c */ /* 0x000fe40008706670 */
[----:B------:R-:W-:Y:S02]  /*1370*/  UIMAD.WIDE.U32 UR12, UR5, UR8, URZ ;  /* 0x00000008050c72a5 */ /* 0x000fe4000f8e00ff */
[----:B------:R-:W-:Y:S01]  /*1380*/  UIADD3 UR10, UPT, UPT, -UR4, URZ, URZ ;  /* 0x000000ff040a7290 */ /* 0x000fe2000fffe1ff */
[----:B------:R-:W-:Y:S01]  /*1390*/  UMOV UR8, UR11 ;  /* 0x0000000b00087c82 */ /* 0x000fe20008000000 */
[----:B------:R-:W-:Y:S02]  /*13a0*/  UIADD3 UR11, UPT, UPT, -UR5, URZ, URZ ;  /* 0x000000ff050b7290 */ /* 0x000fe4000fffe1ff */
[----:B------:R-:W-:-:S03]  /*13b0*/  USHF.R.U32.HI UR8, URZ, UR9, UR8 ;  /* 0x00000009ff087299 */ /* 0x000fc60008011608 */
[----:B------:R-:W-:Y:S01]  /*13c0*/  @!UP0 UMOV UR7, UR13 ;  /* 0x0000000d00078c82 */ /* 0x000fe20008000000 */
[----:B------:R-:W-:Y:S02]  /*13d0*/  UIMAD UR30, UR14, UR10, UR30 ;  /* 0x0000000a0e1e72a4 */ /* 0x000fe4000f8e021e */
[----:B------:R-:W-:Y:S02]  /*13e0*/  USEL UR8, UR4, UR8, !UP2 ;  /* 0x0000000804087287 */ /* 0x000fe4000d000000 */
[----:B------:R-:W-:Y:S02]  /*13f0*/  @!UP0 USHF.R.U32.HI UR7, URZ, UR9, UR7 ;  /* 0x00000009ff078299 */ /* 0x000fe40008011607 */
[----:B------:R-:W-:Y:S02]  /*1400*/  UIADD3 UR9, UPT, UPT, -UR8, URZ, URZ ;  /* 0x000000ff08097290 */ /* 0x000fe4000fffe1ff */
[----:B------:R-:W-:Y:S02]  /*1410*/  @!UP0 USEL UR7, UR5, UR7, !UP2 ;  /* 0x0000000705078287 */ /* 0x000fe4000d000000 */
[----:B------:R-:W-:-:S02]  /*1420*/  UIMAD UR9, UR23, UR9, UR4 ;  /* 0x00000009170972a4 */ /* 0x000fc4000f8e0204 */
[----:B------:R-:W-:Y:S02]  /*1430*/  @!UP0 UIADD3 UR8, UPT, UPT, UR8, -UR7, URZ ;  /* 0x8000000708088290 */ /* 0x000fe4000fffe0ff */
[----:B------:R-:W-:Y:S02]  /*1440*/  @!UP0 UIMAD UR6, UR9, UR6, UR7 ;  /* 0x00000006090682a4 */ /* 0x000fe4000f8e0207 */
[----:B------:R-:W-:Y:S02]  /*1450*/  @!UP0 UIMAD UR4, UR8, UR23, UR5 ;  /* 0x00000017080482a4 */ /* 0x000fe4000f8e0205 */
[----:B------:R-:W-:Y:S02]  /*1460*/  UIMAD UR26, UR25, UR11, UR26 ;  /* 0x0000000b191a72a4 */ /* 0x000fe4000f8e021a */
[----:B------:R-:W-:Y:S01]  /*1470*/  UIMAD UR30, UR4, UR14, UR30 ;  /* 0x0000000e041e72a4 */ /* 0x000fe2000f8e021e */
[----:B------:R-:W-:Y:S02]  /*1480*/  @!UP0 UMOV UR5, UR6 ;  /* 0x0000000600058c82 */ /* 0x000fe40008000000 */
[----:B------:R-:W-:-:S12]  /*1490*/  UIMAD UR26, UR5, UR25, UR26 ;  /* 0x00000019051a72a4 */ /* 0x000fd8000f8e021a */
.L_x_18:
[----:B------:R-:W-:Y:S02]  /*14a0*/  UISETP.NE.AND UP1, UPT, UR27, 0x1, UPT ;  /* 0x000000011b00788c */ /* 0x000fe4000bf25270 */
[----:B------:R-:W-:Y:S02]  /*14b0*/  UISETP.NE.AND UP0, UPT, UR22, 0x2, UPT ;  /* 0x000000021600788c */ /* 0x000fe4000bf05270 */
[----:B------:R-:W-:-:S05]  /*14c0*/  ULOP3.LUT UR21, UR24, 0x800, URZ, 0xc0, !UPT ;  /* 0x0000080018157892 */ /* 0x000fca000f8ec0ff */
[----:B------:R-:W-:Y:S07]  /*14d0*/  BRA.U UP1, `(.L_x_19) ;  /* 0x0000000101447547 */ /* 0x000fee000b800000 */
[----:B------:R-:W1:Y:S01]  /*14e0*/  LDCU.128 UR8, c[0x0][0xb10] ;  /* 0x00016200ff0877ac */ /* 0x000e620008000c00 */
[----:B------:R-:W2:Y:S01]  /*14f0*/  LDCU UR12, c[0x0][0xb0c] ;  /* 0x00016180ff0c77ac */ /* 0x000ea20008000800 */
[----:B------:R-:W3:Y:S01]  /*1500*/  LDCU UR13, c[0x0][0xb20] ;  /* 0x00016400ff0d77ac */ /* 0x000ee20008000800 */
[----:B-1----:R-:W-:Y:S02]  /*1510*/  UIMAD.WIDE.U32 UR6, UR26, UR8, URZ ;  /* 0x000000081a0672a5 */ /* 0x002fe4000f8e00ff */
[----:B------:R-:W-:Y:S02]  /*1520*/  UIMAD.WIDE.U32 UR4, UR30, UR11, URZ ;  /* 0x0000000b1e0472a5 */ /* 0x000fe4000f8e00ff */
[----:B--2---:R-:W-:Y:S02]  /*1530*/  UISETP.NE.AND UP2, UPT, UR12, 0x1, UPT ;  /* 0x000000010c00788c */ /* 0x004fe4000bf45270 */
[----:B------:R-:W-:Y:S01]  /*1540*/  UISETP.NE.AND UP1, UPT, UR10, 0x1, UPT ;  /* 0x000000010a00788c */ /* 0x000fe2000bf25270 */
[----:B------:R-:W-:-:S02]  /*1550*/  UMOV UR6, UR7 ;  /* 0x0000000700067c82 */ /* 0x000fc40008000000 */
[----:B------:R-:W-:Y:S01]  /*1560*/  UMOV UR4, UR5 ;  /* 0x0000000500047c82 */ /* 0x000fe20008000000 */
[----:B------:R-:W-:Y:S02]  /*1570*/  USHF.R.U32.HI UR6, URZ, UR9, UR6 ;  /* 0x00000009ff067299 */ /* 0x000fe40008011606 */
[----:B---3--:R-:W-:Y:S02]  /*1580*/  USHF.R.U32.HI UR4, URZ, UR13, UR4 ;  /* 0x0000000dff047299 */ /* 0x008fe40008011604 */
[----:B------:R-:W-:Y:S02]  /*1590*/  USEL UR5, UR26, UR6, !UP2 ;  /* 0x000000061a057287 */ /* 0x000fe4000d000000 */
[----:B------:R-:W-:-:S04]  /*15a0*/  USEL UR4, UR30, UR4, !UP1 ;  /* 0x000000041e047287 */ /* 0x000fc8000c800000 */
[----:B------:R-:W-:Y:S02]  /*15b0*/  UIADD3 UR6, UPT, UPT, UR5, -UR4, URZ ;  /* 0x8000000405067290 */ /* 0x000fe4000fffe0ff */
[----:B------:R-:W-:Y:S02]  /*15c0*/  UIADD3 UR4, UPT, UPT, -UR5, UR4, URZ ;  /* 0x0000000405047290 */ /* 0x000fe4000fffe1ff */
[----:B------:R-:W-:Y:S02]  /*15d0*/  UIMAD UR30, UR6, UR10, UR30 ;  /* 0x0000000a061e72a4 */ /* 0x000fe4000f8e021e */
[----:B------:R-:W-:-:S12]  /*15e0*/  UIMAD UR26, UR4, UR12, UR26 ;  /* 0x0000000c041a72a4 */ /* 0x000fd8000f8e021a */
.L_x_19:
[----:B------:R-:W-:Y:S05]  /*15f0*/  BRA.U !UP5, `(.L_x_20) ;  /* 0x000000010d0c7547 */ /* 0x000fea000b800000 */
[----:B------:R-:W-:Y:S01]  /*1600*/  UCGABAR_WAIT ;  /* 0x0000000000007dc7 */ /* 0x000fe20008000000 */
[----:B------:R-:W-:Y:S01]  /*1610*/  CCTL.IVALL ;  /* 0x00000000ff00798f */ /* 0x000fe20002000000 */
[----:B------:R-:W-:Y:S05]  /*1620*/  BRA `(.L_x_21) ;  /* 0x0000000000047947 */ /* 0x000fea0003800000 */
.L_x_20:
[----:B------:R-:W-:Y:S06]  /*1630*/  BAR.SYNC.DEFER_BLOCKING 0x0 ;  /* 0x0000000000007b1d */ /* 0x000fec0000010000 */
.L_x_21:
[----:B------:R-:W-:Y:S05]  /*1640*/  BRA.U UP0, `(.L_x_22) ;  /* 0x0000001100c47547 */ /* 0x000fea000b800000 */
[----:B------:R-:W1:Y:S01]  /*1650*/  LDCU UR6, c[0x0][0x38c] ;  /* 0x00007180ff0677ac */ /* 0x000e620008000800 */
[----:B------:R-:W-:Y:S01]  /*1660*/  PLOP3.LUT P1, PT, PT, PT, UP3, 0x80, 0x8 ;  /* 0x000000000008781c */ /* 0x000fe20003f2f038 */
[----:B------:R-:W-:Y:S01]  /*1670*/  IMAD.MOV.U32 R12, RZ, RZ, 0x1 ;  /* 0x00000001ff0c7424 */ /* 0x000fe200078e00ff */
[----:B------:R-:W-:Y:S01]  /*1680*/  ISETP.EQ.OR P2, PT, R0, RZ, P3 ;  /* 0x000000ff0000720c */ /* 0x000fe20001f42670 */
[----:B------:R-:W-:Y:S01]  /*1690*/  UISETP.NE.AND UP1, UPT, UR22, URZ, UPT ;  /* 0x000000ff1600728c */ /* 0x000fe2000bf25270 */
[----:B------:R-:W-:Y:S02]  /*16a0*/  PLOP3.LUT P1, PT, P1, PT, PT, 0x8, 0x80 ;  /* 0x000000000080781c */ /* 0x000fe40000f2e170 */
[----:B------:R-:W-:Y:S01]  /*16b0*/  CS2R R10, SRZ ;  /* 0x00000000000a7805 */ /* 0x000fe2000001ff00 */
[----:B------:R-:W-:Y:S01]  /*16c0*/  IMAD.MOV.U32 R9, RZ, RZ, RZ ;  /* 0x000000ffff097224 */ /* 0x000fe200078e00ff */
[----:B------:R-:W2:Y:S01]  /*16d0*/  LDCU UR39, c[0x0][0x370] ;  /* 0x00006e00ff2777ac */ /* 0x000ea20008000800 */
[----:B------:R-:W-:Y:S01]  /*16e0*/  IMAD.MOV.U32 R8, RZ, RZ, 0x1 ;  /* 0x00000001ff087424 */ /* 0x000fe200078e00ff */
[----:B------:R-:W3:Y:S01]  /*16f0*/  LDCU.64 UR28, c[0x0][0x348] ;  /* 0x00006900ff1c77ac */ /* 0x000ee20008000a00 */
[----:B------:R-:W-:-:S02]  /*1700*/  USHF.R.U32.HI UR44, URZ, 0x6, UR21 ;  /* 0x00000006ff2c7899 */ /* 0x000fc40008011615 */
[----:B-1----:R-:W-:Y:S02]  /*1710*/  UIADD3 UR5, UPT, UPT, UR6, 0x3f, URZ ;  /* 0x0000003f06057890 */ /* 0x002fe4000fffe0ff */
[----:B------:R-:W-:Y:S02]  /*1720*/  UIADD3 UR45, UPT, UPT, UR6, 0x7e, URZ ;  /* 0x0000007e062d7890 */ /* 0x000fe4000fffe0ff */
[----:B------:R-:W-:Y:S01]  /*1730*/  USHF.R.S32.HI UR4, URZ, 0x1f, UR5 ;  /* 0x0000001fff047899 */ /* 0x000fe20008011405 */
[----:B------:R-:W1:Y:S03]  /*1740*/  LDCU UR38, c[0x0][0x374] ;  /* 0x00006e80ff2677ac */ /* 0x000e660008000800 */
[----:B------:R-:W-:Y:S02]  /*1750*/  ULEA.HI UR4, UR4, UR5, URZ, 0x6 ;  /* 0x0000000504047291 */ /* 0x000fe4000f8f30ff */
[----:B------:R-:W-:-:S02]  /*1760*/  USEL UR25, UR37, 0x2, UP1 ;  /* 0x0000000225197887 */ /* 0x000fc40008800000 */
[----:B------:R-:W-:Y:S02]  /*1770*/  USHF.R.S32.HI UR42, URZ, 0x6, UR4 ;  /* 0x00000006ff2a7899 */ /* 0x000fe40008011404 */
[----:B------:R-:W-:Y:S02]  /*1780*/  UIADD3 UR4, UPT, UPT, UR6, -0x1, URZ ;  /* 0xffffffff06047890 */ /* 0x000fe4000fffe0ff */
[----:B------:R-:W-:Y:S02]  /*1790*/  UISETP.LT.U32.AND UP0, UPT, UR42, 0x4, UPT ;  /* 0x000000042a00788c */ /* 0x000fe4000bf01070 */
[----:B------:R-:W-:Y:S02]  /*17a0*/  UISETP.GE.U32.AND UP2, UPT, UR4, -0x7f, UPT ;  /* 0xffffff810400788c */ /* 0x000fe4000bf46070 */
[----:B------:R-:W-:Y:S01]  /*17b0*/  USEL UR41, UR42, 0x4, UP0 ;  /* 0x000000042a297887 */ /* 0x000fe20008000000 */
[----:B------:R-:W-:-:S03]  /*17c0*/  UMOV UR5, URZ ;  /* 0x000000ff00057c82 */ /* 0x000fc60008000000 */
[----:B------:R-:W-:Y:S02]  /*17d0*/  UIADD3 UR24, UPT, UPT, UR41, -0x1, URZ ;  /* 0xffffffff29187890 */ /* 0x000fe4000fffe0ff */
[----:B------:R-:W-:-:S03]  /*17e0*/  UIADD3 UR43, UPT, UPT, UR42, -UR41, URZ ;  /* 0x800000292a2b7290 */ /* 0x000fc6000fffe0ff */
[----:B------:R-:W-:-:S04]  /*17f0*/  @UP2 UIADD3 UR24, UPT, UPT, UR41, URZ, URZ ;  /* 0x000000ff29182290 */ /* 0x000fc8000fffe0ff */
[----:B-123--:R-:W-:-:S12]  /*1800*/  UIADD3 UR24, UPT, UPT, UR24, 0x1, URZ ;  /* 0x0000000118187890 */ /* 0x00efd8000fffe0ff */
.L_x_42:
[----:B------:R-:W-:Y:S01]  /*1810*/  UISETP.NE.AND UP0, UPT, UR54, URZ, UPT ;  /* 0x000000ff3600728c */ /* 0x000fe2000bf05270 */
[----:B------:R-:W1:Y:S08]  /*1820*/  S2UR UR54, SR_CgaCtaId ;  /* 0x00000000003679c3 */ /* 0x000e700000008800 */
[----:B------:R-:W-:Y:S05]  /*1830*/  BRA.U UP0, `(.L_x_23) ;  /* 0x0000000100347547 */ /* 0x000fea000b800000 */
[----:B------:R-:W2:Y:S01]  /*1840*/  S2R R0, SR_CgaCtaId ;  /* 0x0000000000007919 */ /* 0x000ea20000008800 */
[----:B------:R-:W-:-:S04]  /*1850*/  MOV R2, 0x400 ;  /* 0x0000040000027802 */ /* 0x000fc80000000f00 */
[----:B--2---:R-:W-:Y:S02]  /*1860*/  LEA R0, R0, R2, 0x18 ;  /* 0x0000000200007211 */ /* 0x004fe400078ec0ff */
[----:B------:R-:W-:-:S03]  /*1870*/  SHF.L.U32 R2, R8, 0x1f, RZ ;  /* 0x0000001f08027819 */ /* 0x000fc600000006ff */
[----:B------:R-:W-:-:S04]  /*1880*/  IMAD R0, R9, 0x8, R0 ;  /* 0x0000000809007824 */ /* 0x000fc800078e0200 */
[----:B------:R-:W2:Y:S02]  /*1890*/  SYNCS.PHASECHK.TRANS64.TRYWAIT P0, [R0+URZ+0xf0], R2 ;  /* 0x0000f002000075a7 */ /* 0x000ea400080011ff */
[----:B--2---:R-:W-:Y:S05]  /*18a0*/  @!P0 BRA `(.L_x_24) ;  /* 0x0000005c00188947 */ /* 0x004fea0003800000 */
.L_x_122:
[----:B------:R-:W-:Y:S01]  /*18b0*/  VIADD R9, R9, 0x1 ;  /* 0x0000000109097836 */ /* 0x000fe20000000000 */
[----:B------:R2:W-:Y:S04]  /*18c0*/  SYNCS.ARRIVE.TRANS64.A1T0 RZ, [R0+URZ+0xe0], RZ ;  /* 0x0000e0ff00ff79a7 */ /* 0x0005e800081000ff */
[----:B------:R-:W-:-:S04]  /*18d0*/  ISETP.NE.AND P0, PT, R9, 0x2, PT ;  /* 0x000000020900780c */ /* 0x000fc80003f05270 */
[----:B------:R-:W-:Y:S02]  /*18e0*/  SEL R9, R9, RZ, P0 ;  /* 0x000000ff09097207 */ /* 0x000fe40000000000 */
[----:B--2---:R-:W-:-:S04]  /*18f0*/  SEL R0, RZ, 0x1, P0 ;  /* 0x00000001ff007807 */ /* 0x004fc80000000000 */
[----:B------:R-:W-:-:S07]  /*1900*/  LOP3.LUT R8, R8, R0, RZ, 0x3c, !PT ;  /* 0x0000000008087212 */ /* 0x000fce00078e3cff */
.L_x_23:
[----:B------:R-:W-:Y:S01]  /*1910*/  UMOV UR6, 0x400 ;  /* 0x0000040000067882 */ /* 0x000fe20000000000 */
[----:B------:R-:W-:Y:S01]  /*1920*/  SHF.L.U32 R0, R12, 0x1f, RZ ;  /* 0x0000001f0c007819 */ /* 0x000fe200000006ff */
[----:B-1----:R-:W-:Y:S02]  /*1930*/  ULEA UR6, UR54, UR6, 0x18 ;  /* 0x0000000636067291 */ /* 0x002fe4000f8ec0ff */
[----:B------:R-:W-:Y:S02]  /*1940*/  UISETP.GE.U32.AND UP0, UPT, UR45, 0x7f, UPT ;  /* 0x0000007f2d00788c */ /* 0x000fe4000bf06070 */
[----:B------:R-:W-:Y:S02]  /*1950*/  ULEA UR4, UR5, UR6, 0x3 ;  /* 0x0000000605047291 */ /* 0x000fe4000f8e18ff */
[----:B------:R-:W-:Y:S02]  /*1960*/  USHF.L.U32 UR11, UR30, 0x6, URZ ;  /* 0x000000061e0b7899 */ /* 0x000fe400080006ff */
[----:B------:R-:W-:Y:S01]  /*1970*/  ULEA UR35, UR26, UR44, 0x6 ;  /* 0x0000002c1a237291 */ /* 0x000fe2000f8e30ff */
[----:B------:R-:W-:-:S04]  /*1980*/  UMOV UR13, URZ ;  /* 0x000000ff000d7c82 */ /* 0x000fc80008000000 */
[----:B------:R1:W2:Y:S01]  /*1990*/  SYNCS.PHASECHK.TRANS64.TRYWAIT P0, [UR4+0x20], R0 ;  /* 0x00002000ff0075a7 */ /* 0x0002a20008001104 */
[----:B------:R-:W-:Y:S06]  /*19a0*/  BRA.U !UP0, `(.L_x_25) ;  /* 0x0000000108bc7547 */ /* 0x000fec000b800000 */
[----:B------:R-:W-:Y:S01]  /*19b0*/  UMOV UR7, URZ ;  /* 0x000000ff00077c82 */ /* 0x000fe20008000000 */
[----:B------:R-:W-:-:S05]  /*19c0*/  UMOV UR4, UR5 ;  /* 0x0000000500047c82 */ /* 0x000fca0008000000 */
.L_x_31:
[----:B------:R-:W-:Y:S01]  /*19d0*/  ULEA UR33, UR4, UR6, 0x3 ;  /* 0x0000000604217291 */ /* 0x000fe2000f8e18ff */
[----:B--2---:R-:W-:Y:S01]  /*19e0*/  @!P3 MOV R2, 0x4000 ;  /* 0x000040000002b802 */ /* 0x004fe20000000f00 */
[----:B--2-4-:R-:W-:Y:S10]  /*19f0*/  @P0 BRA `(.L_x_26) ;  /* 0x00000000000c0947 */ /* 0x014ff40003800000 */
[----:B------:R-:W-:-:S04]  /*1a00*/  SHF.L.U32 R3, R12, 0x1f, RZ ;  /* 0x0000001f0c037819 */ /* 0x000fc800000006ff */
[----:B------:R-:W2:Y:S02]  /*1a10*/  SYNCS.PHASECHK.TRANS64.TRYWAIT P0, [UR33+0x20], R3 ;  /* 0x00002003ff0075a7 */ /* 0x000ea40008001121 */
[----:B--2---:R-:W-:Y:S05]  /*1a20*/  @!P0 BRA `(.L_x_27) ;  /* 0x0000005800cc8947 */ /* 0x004fea0003800000 */
.L_x_26:
[----:B------:R2:W-:Y:S01]  /*1a30*/  @!P3 SYNCS.ARRIVE.TRANS64 RZ, [UR33], R2 ;  /* 0x00000002ffffb9a7 */ /* 0x0005e20008000021 */
[----:B------:R-:W-:-:S04]  /*1a40*/  ULOP3.LUT UR5, UR25, 0x2, URZ, 0xfc, !UPT ;  /* 0x0000000219057892 */ /* 0x000fc8000f8efcff */
[----:B------:R-:W-:-:S09]  /*1a50*/  UISETP.NE.AND UP0, UPT, UR5, 0x2, UPT ;  /* 0x000000020500788c */ /* 0x000fd2000bf05270 */
[----:B------:R-:W-:Y:S05]  /*1a60*/  BRA.U UP0, `(.L_x_28) ;  /* 0x0000000100047547 */ /* 0x000fea000b800000 */
[----:B------:R-:W-:Y:S05]  /*1a70*/  BPT.TRAP 0x1 ;  /* 0x000000040000795c */ /* 0x000fea0000300000 */
.L_x_28:
[----:B------:R-:W-:Y:S04]  /*1a80*/  BSSY.RECONVERGENT B0, `(.L_x_29) ;  /* 0x0000003000007945 */ /* 0x000fe80003800200 */
[----:B------:R-:W-:Y:S05]  /*1a90*/  @P2 BRA `(.L_x_30) ;  /* 0x0000000000042947 */ /* 0x000fea0003800000 */
[----:B------:R-:W-:Y:S05]  /*1aa0*/  BPT.TRAP 0x1 ;  /* 0x000000040000795c */ /* 0x000fea0000300000 */
.L_x_30:
[----:B------:R-:W-:Y:S05]  /*1ab0*/  BSYNC.RECONVERGENT B0 ;  /* 0x0000000000007941 */ /* 0x000fea0003800200 */
.L_x_29:
[----:B------:R-:W-:Y:S02]  /*1ac0*/  UIADD3 UR5, UPT, UPT, UR4, 0x1, URZ ;  /* 0x0000000104057890 */ /* 0x000fe4000fffe0ff */
[----:B------:R-:W-:Y:S02]  /*1ad0*/  UIADD3 UR16, UP1, UPT, UR28, 0x80, URZ ;  /* 0x000000801c107890 */ /* 0x000fe4000ff3e0ff */
[----:B------:R-:W-:Y:S02]  /*1ae0*/  UISETP.NE.AND UP0, UPT, UR5, 0x4, UPT ;  /* 0x000000040500788c */ /* 0x000fe4000bf05270 */
[----:B------:R-:W-:Y:S02]  /*1af0*/  USHF.L.U32 UR34, UR7, 0x6, URZ ;  /* 0x0000000607227899 */ /* 0x000fe400080006ff */
[----:B------:R-:W-:Y:S02]  /*1b00*/  USEL UR9, URZ, 0x1, UP0 ;  /* 0x00000001ff097887 */ /* 0x000fe40008000000 */
[----:B------:R-:W-:-:S02]  /*1b10*/  USEL UR5, UR5, URZ, UP0 ;  /* 0x000000ff05057287 */ /* 0x000fc40008000000 */
[----:B------:R-:W-:Y:S02]  /*1b20*/  UIADD3 UR14, UP0, UPT, UR28, 0x180, URZ ;  /* 0x000001801c0e7890 */ /* 0x000fe4000ff1e0ff */
[----:B------:R-:W-:Y:S01]  /*1b30*/  ULEA UR8, UR5, UR6, 0x3 ;  /* 0x0000000605087291 */ /* 0x000fe2000f8e18ff */
[----:B------:R-:W-:Y:S01]  /*1b40*/  LOP3.LUT R12, R12, UR9, RZ, 0x3c, !PT ;  /* 0x000000090c0c7c12 */ /* 0x000fe2000f8e3cff */
[----:B------:R-:W-:Y:S02]  /*1b50*/  UIADD3.X UR17, UPT, UPT, URZ, UR29, URZ, UP1, !UPT ;  /* 0x0000001dff117290 */ /* 0x000fe40008ffe4ff */
[----:B------:R-:W-:Y:S01]  /*1b60*/  UIADD3.X UR15, UPT, UPT, URZ, UR29, URZ, UP0, !UPT ;  /* 0x0000001dff0f7290 */ /* 0x000fe200087fe4ff */
[----:B-1----:R-:W-:Y:S01]  /*1b70*/  SHF.L.U32 R0, R12, 0x1f, RZ ;  /* 0x0000001f0c007819 */ /* 0x002fe200000006ff */
[----:B------:R-:W-:Y:S01]  /*1b80*/  UMOV UR18, 0x0 ;  /* 0x0000000000127882 */ /* 0x000fe20000000000 */
[----:B------:R-:W-:Y:S01]  /*1b90*/  UMOV UR19, 0x10000000 ;  /* 0x1000000000137882 */ /* 0x000fe20000000000 */
[----:B------:R-:W-:Y:S01]  /*1ba0*/  UMOV UR12, UR36 ;  /* 0x00000024000c7c82 */ /* 0x000fe20008000000 */
[----:B------:R3:W4:Y:S01]  /*1bb0*/  SYNCS.PHASECHK.TRANS64.TRYWAIT P0, [UR8+0x20], R0 ;  /* 0x00002000ff0075a7 */ /* 0x0007220008001108 */
[----:B------:R-:W-:Y:S01]  /*1bc0*/  USHF.L.U32 UR8, UR4, 0xd, URZ ;  /* 0x0000000d04087899 */ /* 0x000fe200080006ff */
[----:B------:R-:W-:-:S02]  /*1bd0*/  UMOV UR9, UR33 ;  /* 0x0000002100097c82 */ /* 0x000fc40008000000 */
[----:B------:R-:W-:Y:S01]  /*1be0*/  UMOV UR4, 0x30000 ;  /* 0x0003000000047882 */ /* 0x000fe20000000000 */
[----:B------:R-:W-:Y:S02]  /*1bf0*/  ULEA UR32, UR21, UR8, 0x1 ;  /* 0x0000000815207291 */ /* 0x000fe4000f8e08ff */
[----:B------:R-:W-:Y:S02]  /*1c00*/  UIADD3 UR8, UPT, UPT, UR6, 0xb400, UR8 ;  /* 0x0000b40006087890 */ /* 0x000fe4000fffe008 */
[----:B------:R-:W-:Y:S01]  /*1c10*/  UIADD3 UR32, UPT, UPT, UR6, 0x3400, UR32 ;  /* 0x0000340006207890 */ /* 0x000fe2000fffe020 */
[----:B------:R-:W-:Y:S01]  /*1c20*/  UMOV UR10, UR34 ;  /* 0x00000022000a7c82 */ /* 0x000fe20008000000 */
[----:B------:R-:W-:Y:S01]  /*1c30*/  UIADD3 UR7, UPT, UPT, UR7, 0x1, URZ ;  /* 0x0000000107077890 */ /* 0x000fe2000fffe0ff */
[----:B------:R-:W-:-:S03]  /*1c40*/  UMOV UR13, UR24 ;  /* 0x00000018000d7c82 */ /* 0x000fc60008000000 */
[----:B------:R-:W-:-:S03]  /*1c50*/  UISETP.NE.AND UP0, UPT, UR7, UR24, UPT ;  /* 0x000000180700728c */ /* 0x000fc6000bf05270 */
[----:B------:R1:W-:Y:S01]  /*1c60*/  UTMALDG.3D.MULTICAST [UR32], [UR16], UR4, desc[UR18] ;  /* 0x00001220100073b4 */ /* 0x0003e20008011804 */
[----:B------:R3:W-:Y:S01]  /*1c70*/  UTMALDG.3D [UR8], [UR14], desc[UR18] ;  /* 0x000012080e0075b4 */ /* 0x0007e20008011000 */
[----:B-1----:R-:W-:-:S04]  /*1c80*/  UMOV UR4, UR5 ;  /* 0x0000000500047c82 */ /* 0x002fc80008000000 */
[----:B---3--:R-:W-:Y:S05]  /*1c90*/  BRA.U UP0, `(.L_x_31) ;  /* 0xfffffffd004c7547 */ /* 0x008fea000b83ffff */
.L_x_25:
[----:B------:R-:W-:Y:S01]  /*1ca0*/  ULEA UR4, UR5, UR6, 0x3 ;  /* 0x0000000605047291 */ /* 0x000fe2000f8e18ff */
[----:B-1----:R-:W-:Y:S01]  /*1cb0*/  SHF.L.U32 R0, R12, 0x1f, RZ ;  /* 0x0000001f0c007819 */ /* 0x002fe200000006ff */
[----:B------:R-:W-:Y:S01]  /*1cc0*/  @!P1 SYNCS.ARRIVE.TRANS64.A1T0 RZ, [UR6+0x78], RZ ;  /* 0x000078ffffff99a7 */ /* 0x000fe20008100006 */
[----:B------:R-:W-:-:S06]  /*1cd0*/  UISETP.GT.AND UP0, UPT, UR42, UR41, UPT ;  /* 0x000000292a00728c */ /* 0x000fcc000bf04270 */
[----:B--2-4-:R1:W2:Y:S03]  /*1ce0*/  SYNCS.PHASECHK.TRANS64.TRYWAIT P0, [UR4+0x20], R0 ;  /* 0x00002000ff0075a7 */ /* 0x0142a60008001104 */
[----:B------:R-:W-:Y:S05]  /*1cf0*/  BRA.U !UP0, `(.L_x_32) ;  /* 0x0000000108c07547 */ /* 0x000fea000b800000 */
[----:B------:R-:W-:Y:S01]  /*1d00*/  UIADD3 UR26, UPT, UPT, UR43, UR13, URZ ;  /* 0x0000000d2b1a7290 */ /* 0x000fe2000fffe0ff */
[----:B------:R-:W-:-:S11]  /*1d10*/  UMOV UR4, UR5 ;  /* 0x0000000500047c82 */ /* 0x000fd60008000000 */
.L_x_38:
[----:B------:R-:W-:Y:S01]  /*1d20*/  ULEA UR17, UR4, UR6, 0x3 ;  /* 0x0000000604117291 */ /* 0x000fe2000f8e18ff */
[----:B--2---:R-:W-:Y:S01]  /*1d30*/  @!P3 MOV R2, 0x4000 ;  /* 0x000040000002b802 */ /* 0x004fe20000000f00 */
[----:B--2-4-:R-:W-:Y:S10]  /*1d40*/  @P0 BRA `(.L_x_33) ;  /* 0x00000000000c0947 */ /* 0x014ff40003800000 */
[----:B------:R-:W-:-:S04]  /*1d50*/  SHF.L.U32 R3, R12, 0x1f, RZ ;  /* 0x0000001f0c037819 */ /* 0x000fc800000006ff */
[----:B------:R-:W2:Y:S02]  /*1d60*/  SYNCS.PHASECHK.TRANS64.TRYWAIT P0, [UR17+0x20], R3 ;  /* 0x00002003ff0075a7 */ /* 0x000ea40008001111 */
[----:B--2---:R-:W-:Y:S05]  /*1d70*/  @!P0 BRA `(.L_x_34) ;  /* 0x0000005800108947 */ /* 0x004fea0003800000 */
.L_x_33:
[----:B------:R2:W-:Y:S01]  /*1d80*/  @!P3 SYNCS.ARRIVE.TRANS64 RZ, [UR17], R2 ;  /* 0x00000002ffffb9a7 */ /* 0x0005e20008000011 */
[----:B------:R-:W-:-:S04]  /*1d90*/  ULOP3.LUT UR5, UR25, 0x2, URZ, 0xfc, !UPT ;  /* 0x0000000219057892 */ /* 0x000fc8000f8efcff */
[----:B------:R-:W-:-:S09]  /*1da0*/  UISETP.NE.AND UP0, UPT, UR5, 0x2, UPT ;  /* 0x000000020500788c */ /* 0x000fd2000bf05270 */
[----:B------:R-:W-:Y:S05]  /*1db0*/  BRA.U UP0, `(.L_x_35) ;  /* 0x0000000100047547 */ /* 0x000fea000b800000 */
[----:B------:R-:W-:Y:S05]  /*1dc0*/  BPT.TRAP 0x1 ;  /* 0x000000040000795c */ /* 0x000fea0000300000 */
.L_x_35:
[----:B------:R-:W-:Y:S04]  /*1dd0*/  BSSY.RECONVERGENT B0, `(.L_x_36) ;  /* 0x0000003000007945 */ /* 0x000fe80003800200 */
[----:B------:R-:W-:Y:S05]  /*1de0*/  @P2 BRA `(.L_x_37) ;  /* 0x0000000000042947 */ /* 0x000fea0003800000 */
[----:B------:R-:W-:Y:S05]  /*1df0*/  BPT.TRAP 0x1 ;  /* 0x000000040000795c */ /* 0x000fea0000300000 */
.L_x_37:
[----:B------:R-:W-:Y:S05]  /*1e00*/  BSYNC.RECONVERGENT B0 ;  /* 0x0000000000007941 */ /* 0x000fea0003800200 */
.L_x_36:
[----:B------:R-:W-:Y:S02]  /*1e10*/  UIADD3 UR5, UPT, UPT, UR4, 0x1, URZ ;  /* 0x0000000104057890 */ /* 0x000fe4000fffe0ff */
[----:B------:R-:W-:Y:S02]  /*1e20*/  UIADD3 UR14, UP1, UPT, UR28, 0x80, URZ ;  /* 0x000000801c0e7890 */ /* 0x000fe4000ff3e0ff */
[----:B------:R-:W-:Y:S02]  /*1e30*/  UISETP.NE.AND UP0, UPT, UR5, 0x4, UPT ;  /* 0x000000040500788c */ /* 0x000fe4000bf05270 */
[----:B------:R-:W-:Y:S02]  /*1e40*/  USHF.L.U32 UR18, UR13, 0x6, URZ ;  /* 0x000000060d127899 */ /* 0x000fe400080006ff */
[----:B------:R-:W-:Y:S02]  /*1e50*/  USEL UR8, URZ, 0x1, UP0 ;  /* 0x00000001ff087887 */ /* 0x000fe40008000000 */
[----:B------:R-:W-:-:S02]  /*1e60*/  USEL UR5, UR5, URZ, UP0 ;  /* 0x000000ff05057287 */ /* 0x000fc40008000000 */
[----:B------:R-:W-:Y:S02]  /*1e70*/  UIADD3 UR22, UP0, UPT, UR28, 0x180, URZ ;  /* 0x000001801c167890 */ /* 0x000fe4000ff1e0ff */
[----:B------:R-:W-:Y:S01]  /*1e80*/  LOP3.LUT R12, R12, UR8, RZ, 0x3c, !PT ;  /* 0x000000080c0c7c12 */ /* 0x000fe2000f8e3cff */
[----:B------:R-:W-:Y:S02]  /*1e90*/  USHF.L.U32 UR8, UR4, 0xd, URZ ;  /* 0x0000000d04087899 */ /* 0x000fe400080006ff */
[----:B------:R-:W-:Y:S01]  /*1ea0*/  ULEA UR7, UR5, UR6, 0x3 ;  /* 0x0000000605077291 */ /* 0x000fe2000f8e18ff */
[----:B-1----:R-:W-:Y:S01]  /*1eb0*/  SHF.L.U32 R0, R12, 0x1f, RZ ;  /* 0x0000001f0c007819 */ /* 0x002fe200000006ff */
[----:B------:R-:W-:Y:S02]  /*1ec0*/  ULEA UR16, UR21, UR8, 0x1 ;  /* 0x0000000815107291 */ /* 0x000fe4000f8e08ff */
[----:B------:R-:W-:Y:S02]  /*1ed0*/  UIADD3.X UR15, UPT, UPT, URZ, UR29, URZ, UP1, !UPT ;  /* 0x0000001dff0f7290 */ /* 0x000fe40008ffe4ff */
[----:B------:R-:W-:-:S02]  /*1ee0*/  UIADD3 UR16, UPT, UPT, UR6, 0x3400, UR16 ;  /* 0x0000340006107890 */ /* 0x000fc4000fffe010 */
[----:B------:R-:W-:Y:S01]  /*1ef0*/  UIADD3 UR8, UPT, UPT, UR6, 0xb400, UR8 ;  /* 0x0000b40006087890 */ /* 0x000fe2000fffe008 */
[----:B------:R3:W4:Y:S01]  /*1f00*/  SYNCS.PHASECHK.TRANS64.TRYWAIT P0, [UR7+0x20], R0 ;  /* 0x00002000ff0075a7 */ /* 0x0007220008001107 */
[----:B------:R-:W-:Y:S01]  /*1f10*/  UIADD3.X UR23, UPT, UPT, URZ, UR29, URZ, UP0, !UPT ;  /* 0x0000001dff177290 */ /* 0x000fe200087fe4ff */
[----:B------:R-:W-:Y:S01]  /*1f20*/  UMOV UR4, 0x30000 ;  /* 0x0003000000047882 */ /* 0x000fe20000000000 */
[----:B------:R-:W-:Y:S01]  /*1f30*/  UMOV UR30, 0x0 ;  /* 0x00000000001e7882 */ /* 0x000fe20000000000 */
[----:B------:R-:W-:Y:S01]  /*1f40*/  UMOV UR31, 0x10000000 ;  /* 0x10000000001f7882 */ /* 0x000fe20000000000 */
[----:B------:R-:W-:Y:S01]  /*1f50*/  UMOV UR19, UR35 ;  /* 0x0000002300137c82 */ /* 0x000fe20008000000 */
[----:B------:R-:W-:Y:S01]  /*1f60*/  UMOV UR20, UR36 ;  /* 0x0000002400147c82 */ /* 0x000fe20008000000 */
[----:B------:R-:W-:Y:S01]  /*1f70*/  UMOV UR12, UR36 ;  /* 0x00000024000c7c82 */ /* 0x000fe20008000000 */
[----:B------:R-:W-:Y:S01]  /*1f80*/  UMOV UR9, UR17 ;  /* 0x0000001100097c82 */ /* 0x000fe20008000000 */
[----:B------:R-:W-:Y:S01]  /*1f90*/  UMOV UR10, UR18 ;  /* 0x00000012000a7c82 */ /* 0x000fe20008000000 */
[----:B------:R1:W-:Y:S01]  /*1fa0*/  UTMALDG.3D.MULTICAST [UR16], [UR14], UR4, desc[UR30] ;  /* 0x00001e100e0073b4 */ /* 0x0003e20008011804 */
[----:B------:R-:W-:-:S04]  /*1fb0*/  UIADD3 UR13, UPT, UPT, UR13, 0x1, URZ ;  /* 0x000000010d0d7890 */ /* 0x000fc8000fffe0ff */
[----:B------:R-:W-:Y:S01]  /*1fc0*/  UISETP.NE.AND UP0, UPT, UR13, UR26, UPT ;  /* 0x0000001a0d00728c */ /* 0x000fe2000bf05270 */
[----:B------:R3:W-:Y:S01]  /*1fd0*/  UTMALDG.3D [UR8], [UR22], desc[UR30] ;  /* 0x00001e08160075b4 */ /* 0x0007e20008011000 */
[----:B-1----:R-:W-:-:S07]  /*1fe0*/  UMOV UR4, UR5 ;  /* 0x0000000500047c82 */ /* 0x002fce0008000000 */
[----:B---3--:R-:W-:Y:S05]  /*1ff0*/  BRA.U UP0, `(.L_x_38) ;  /* 0xfffffffd00487547 */ /* 0x008fea000b83ffff */
.L_x_32:
[C---:B------:R-:W-:Y:S01]  /*2000*/  LEA R3, R11.reuse, UR6, 0x3 ;  /* 0x000000060b037c11 */ /* 0x040fe2000f8e18ff */
[----:B------:R-:W-:Y:S01]  /*2010*/  NOP ;  /* 0x0000000000007918 */ /* 0x000fe20000000000 */
[----:B-1----:R-:W-:Y:S02]  /*2020*/  SHF.L.U32 R0, R10, 0x1f, RZ ;  /* 0x0000001f0a007819 */ /* 0x002fe400000006ff */
[----:B------:R-:W-:Y:S02]  /*2030*/  LEA R4, R11, UR6, 0x4 ;  /* 0x000000060b047c11 */ /* 0x000fe4000f8e20ff */
[----:B--2-4-:R-:W1:Y:S02]  /*2040*/  SYNCS.PHASECHK.TRANS64.TRYWAIT P0, [R3+URZ+0x80], R0 ;  /* 0x00008000030075a7 */ /* 0x014e6400080011ff */
[----:B-1----:R-:W-:Y:S05]  /*2050*/  @!P0 BRA `(.L_x_39) ;  /* 0x0000005400708947 */ /* 0x002fea0003800000 */
.L_x_125:
[----:B------:R-:W2:Y:S01]  /*2060*/  LDS.128 R4, [R4+0x110] ;  /* 0x0001100004047984 */ /* 0x000ea20000000c00 */
[----:B------:R-:W-:Y:S01]  /*2070*/  UISETP.GE.AND UP0, UPT, UR40, 0x1, UPT ;  /* 0x000000012800788c */ /* 0x000fe2000bf06270 */
[----:B------:R-:W-:Y:S01]  /*2080*/  @!PT LDS RZ, [RZ] ;  /* 0x00000000fffff984 */ /* 0x000fe20000000800 */
[----:B------:R-:W-:Y:S01]  /*2090*/  @!PT LDS RZ, [RZ] ;  /* 0x00000000fffff984 */ /* 0x000fe20000000800 */
[----:B------:R-:W-:Y:S01]  /*20a0*/  @!PT LDS RZ, [RZ] ;  /* 0x00000000fffff984 */ /* 0x000fe20000000800 */
[----:B------:R-:W-:Y:S01]  /*20b0*/  @!PT LDS RZ, [RZ] ;  /* 0x00000000fffff984 */ /* 0x000fe20000000800 */
[----:B------:R3:W-:Y:S06]  /*20c0*/  MEMBAR.ALL.CTA ;  /* 0x0000000000007992 */ /* 0x0007ec0000008000 */
[----:B---3--:R-:W3:Y:S01]  /*20d0*/  FENCE.VIEW.ASYNC.S ;  /* 0x00000000000073c6 */ /* 0x008ee20000000000 */
[----:B--2---:R-:W-:-:S13]  /*20e0*/  LOP3.LUT P0, RZ, R6, 0x1, RZ, 0xc0, !PT ;  /* 0x0000000106ff7812 */ /* 0x004fda000780c0ff */
[----:B---3--:R-:W-:Y:S01]  /*20f0*/  VOTEU.ANY UP1, P0 ;  /* 0x0000000000ff7886 */ /* 0x008fe20000020100 */
[----:B------:R-:W-:-:S13]  /*2100*/  PLOP3.LUT P0, PT, PT, PT, UP1, 0x80, 0x8 ;  /* 0x000000000008781c */ /* 0x000fda0003f0f018 */
[----:B-1----:R-:W-:Y:S02]  /*2110*/  @P0 LOP3.LUT R0, R5, 0xffff, RZ, 0xc0, !PT ;  /* 0x0000ffff05000812 */ /* 0x002fe400078ec0ff */
[----:B------:R-:W-:Y:S02]  /*2120*/  @P0 MOV R2, R4 ;  /* 0x0000000400020202 */ /* 0x000fe40000000f00 */
[----:B------:R-:W-:Y:S01]  /*2130*/  @P0 R2UR UR7, R0 ;  /* 0x00000000000702ca */ /* 0x000fe200000e0000 */
[----:B------:R-:W-:Y:S01]  /*2140*/  VIADD R0, R3, 0x90 ;  /* 0x0000009003007836 */ /* 0x000fe20000000000 */
[----:B------:R-:W-:Y:S02]  /*2150*/  @P0 SHF.R.U32.HI R4, RZ, 0x10, R5 ;  /* 0x00000010ff040819 */ /* 0x000fe40000011605 */
[----:B------:R-:W-:Y:S02]  /*2160*/  @P0 R2UR UR8, R2 ;  /* 0x00000000020802ca */ /* 0x000fe400000e0000 */
[----:B------:R-:W-:-:S02]  /*2170*/  PRMT R0, RZ, 0x654, R0 ;  /* 0x00000654ff007816 */ /* 0x000fc40000000000 */
[----:B------:R-:W-:Y:S02]  /*2180*/  @P0 R2UR UR4, R4 ;  /* 0x00000000040402ca */ /* 0x000fe400000e0000 */
[----:B------:R1:W-:Y:S03]  /*2190*/  SYNCS.ARRIVE.TRANS64.RED.A1T0 RZ, [R0+URZ], RZ ;  /* 0x000000ff00ff79a7 */ /* 0x0003e600081004ff */
[----:B------:R-:W-:-:S04]  /*21a0*/  @UP1 UMOV UR27, UR7 ;  /* 0x00000007001b1c82 */ /* 0x000fc80008000000 */
[----:B------:R-:W-:-:S04]  /*21b0*/  @UP1 UMOV UR37, UR8 ;  /* 0x0000000800251c82 */ /* 0x000fc80008000000 */
[----:B------:R-:W-:Y:S01]  /*21c0*/  @UP1 UMOV UR36, UR4 ;  /* 0x0000000400241c82 */ /* 0x000fe20008000000 */
[----:B------:R-:W-:Y:S05]  /*21d0*/  BRA.U !UP0, `(.L_x_40) ;  /* 0x0000000108d47547 */ /* 0x000fea000b800000 */
[----:B------:R-:W2:Y:S01]  /*21e0*/  LDCU.128 UR12, c[0x0][0xb10] ;  /* 0x00016200ff0c77ac */ /* 0x000ea20008000c00 */
[----:B------:R-:W3:Y:S01]  /*21f0*/  LDCU UR26, c[0x0][0xb20] ;  /* 0x00016400ff1a77ac */ /* 0x000ee20008000800 */
[----:B------:R-:W4:Y:S01]  /*2200*/  LDCU UR20, c[0x0][0xb0c] ;  /* 0x00016180ff1477ac */ /* 0x000f220008000800 */
[----:B------:R-:W1:Y:S01]  /*2210*/  LDCU.64 UR10, c[0x0][0xb28] ;  /* 0x00016500ff0a77ac */ /* 0x000e620008000a00 */
[----:B------:R-:W-:Y:S02]  /*2220*/  UISETP.NE.AND UP3, UPT, UR40, 0x1, UPT ;  /* 0x000000012800788c */ /* 0x000fe4000bf65270 */
[----:B--2---:R-:W-:Y:S02]  /*2230*/  UIMAD.WIDE.U32 UR16, UR38, UR15, URZ ;  /* 0x0000000f261072a5 */ /* 0x004fe4000f8e00ff */
[----:B------:R-:W-:Y:S02]  /*2240*/  UIMAD.WIDE.U32 UR8, UR39, UR12, URZ ;  /* 0x0000000c270872a5 */ /* 0x000fe4000f8e00ff */
[----:B------:R-:W-:-:S02]  /*2250*/  UISETP.NE.AND UP0, UPT, UR14, 0x1, UPT ;  /* 0x000000010e00788c */ /* 0x000fc4000bf05270 */
[----:B------:R-:W-:Y:S01]  /*2260*/  UIMAD.WIDE.U32 UR22, UR27, UR15, URZ ;  /* 0x0000000f1b1672a5 */ /* 0x000fe2000f8e00ff */
[----:B------:R-:W-:Y:S02]  /*2270*/  UMOV UR16, UR17 ;  /* 0x0000001100107c82 */ /* 0x000fe40008000000 */
[----:B------:R-:W-:Y:S01]  /*2280*/  UMOV UR8, UR9 ;  /* 0x0000000900087c82 */ /* 0x000fe20008000000 */
[----:B---3--:R-:W-:Y:S02]  /*2290*/  USHF.R.U32.HI UR16, URZ, UR26, UR16 ;  /* 0x0000001aff107299 */ /* 0x008fe40008011610 */
[----:B----4-:R-:W-:Y:S02]  /*22a0*/  UISETP.NE.AND UP2, UPT, UR20, 0x1, UPT ;  /* 0x000000011400788c */ /* 0x010fe4000bf45270 */
[----:B------:R-:W-:Y:S02]  /*22b0*/  USHF.R.U32.HI UR8, URZ, UR13, UR8 ;  /* 0x0000000dff087299 */ /* 0x000fe40008011608 */
[----:B------:R-:W-:-:S02]  /*22c0*/  USEL UR7, UR38, UR16, !UP0 ;  /* 0x0000001026077287 */ /* 0x000fc4000c000000 */
[----:B------:R-:W-:Y:S02]  /*22d0*/  USEL UR8, UR39, UR8, !UP2 ;  /* 0x0000000827087287 */ /* 0x000fe4000d000000 */
[----:B-1----:R-:W-:Y:S01]  /*22e0*/  UIMAD.WIDE.U32 UR16, UR7, UR10, URZ ;  /* 0x0000000a071072a5 */ /* 0x002fe2000f8e00ff */
[----:B------:R-:W-:Y:S01]  /*22f0*/  UMOV UR4, UR23 ;  /* 0x0000001700047c82 */ /* 0x000fe20008000000 */
[----:B------:R-:W-:Y:S02]  /*2300*/  UIMAD.WIDE.U32 UR18, UR37, UR12, URZ ;  /* 0x0000000c251272a5 */ /* 0x000fe4000f8e00ff */
[----:B------:R-:W-:-:S03]  /*2310*/  UIMAD.WIDE.U32 UR22, UR8, UR10, URZ ;  /* 0x0000000a081672a5 */ /* 0x000fc6000f8e00ff */
[----:B------:R-:W-:Y:S01]  /*2320*/  UMOV UR16, UR17 ;  /* 0x0000001100107c82 */ /* 0x000fe20008000000 */
[----:B------:R-:W-:Y:S02]  /*2330*/  USHF.R.U32.HI UR4, URZ, UR26, UR4 ;  /* 0x0000001aff047299 */ /* 0x000fe40008011604 */
[----:B------:R-:W-:Y:S01]  /*2340*/  @UP3 USHF.R.U32.HI UR7, URZ, UR11, UR16 ;  /* 0x0000000bff073299 */ /* 0x000fe20008011610 */
[----:B------:R-:W-:Y:S01]  /*2350*/  UMOV UR18, UR19 ;  /* 0x0000001300127c82 */ /* 0x000fe20008000000 */
[----:B------:R-:W-:Y:S01]  /*2360*/  UMOV UR22, UR23 ;  /* 0x0000001700167c82 */ /* 0x000fe20008000000 */
[----:B------:R-:W-:Y:S02]  /*2370*/  USHF.R.U32.HI UR13, URZ, UR13, UR18 ;  /* 0x0000000dff0d7299 */ /* 0x000fe40008011612 */
[----:B------:R-:W-:Y:S02]  /*2380*/  USEL UR4, UR27, UR4, !UP0 ;  /* 0x000000041b047287 */ /* 0x000fe4000c000000 */
[----:B------:R-:W-:-:S02]  /*2390*/  @UP3 USHF.R.U32.HI UR8, URZ, UR11, UR22 ;  /* 0x0000000bff083299 */ /* 0x000fc40008011616 */
[----:B------:R-:W-:Y:S02]  /*23a0*/  UIMAD UR9, UR40, UR7, URZ ;  /* 0x00000007280972a4 */ /* 0x000fe4000f8e02ff */
[----:B------:R-:W-:Y:S02]  /*23b0*/  USEL UR7, UR37, UR13, !UP2 ;  /* 0x0000000d25077287 */ /* 0x000fe4000d000000 */
[----:B------:R-:W-:Y:S02]  /*23c0*/  UIMAD UR12, UR40, UR8, URZ ;  /* 0x00000008280c72a4 */ /* 0x000fe4000f8e02ff */
[----:B------:R-:W-:Y:S02]  /*23d0*/  UISETP.GE.AND UP0, UPT, UR4, UR9, UPT ;  /* 0x000000090400728c */ /* 0x000fe4000bf06270 */
[----:B------:R-:W-:Y:S02]  /*23e0*/  UIMAD.WIDE.U32 UR16, UR4, UR10, URZ ;  /* 0x0000000a041072a5 */ /* 0x000fe4000f8e00ff */
[----:B------:R-:W-:-:S02]  /*23f0*/  UISETP.GE.OR UP0, UPT, UR7, UR12, UP0 ;  /* 0x0000000c0700728c */ /* 0x000fc40008706670 */
        /* <DEDUP_REMOVED lines=19> */
.L_x_40:
[----:B------:R-:W2:Y:S02]  /*2530*/  LDCU UR4, c[0x0][0xb30] ;  /* 0x00016600ff0477ac */ /* 0x000ea40008000800 */
[----:B--2---:R-:W-:-:S09]  /*2540*/  UISETP.NE.AND UP0, UPT, UR4, 0x1, UPT ;  /* 0x000000010400788c */ /* 0x004fd2000bf05270 */
[----:B------:R-:W-:Y:S05]  /*2550*/  BRA.U UP0, `(.L_x_41) ;  /* 0x0000000100447547 */ /* 0x000fea000b800000 */
[----:B------:R-:W2:Y:S01]  /*2560*/  LDCU.128 UR12, c[0x0][0xb10] ;  /* 0x00016200ff0c77ac */ /* 0x000ea20008000c00 */
[----:B------:R-:W3:Y:S01]  /*2570*/  LDCU UR16, c[0x0][0xb0c] ;  /* 0x00016180ff1077ac */ /* 0x000ee20008000800 */
[----:B------:R-:W4:Y:S01]  /*2580*/  LDCU UR17, c[0x0][0xb20] ;  /* 0x00016400ff1177ac */ /* 0x000f220008000800 */
[----:B--2---:R-:W-:Y:S02]  /*2590*/  UIMAD.WIDE.U32 UR10, UR37, UR12, URZ ;  /* 0x0000000c250a72a5 */ /* 0x004fe4000f8e00ff */
[----:B------:R-:W-:Y:S02]  /*25a0*/  UIMAD.WIDE.U32 UR8, UR27, UR15, URZ ;  /* 0x0000000f1b0872a5 */ /* 0x000fe4000f8e00ff */
[----:B---3--:R-:W-:Y:S02]  /*25b0*/  UISETP.NE.AND UP2, UPT, UR16, 0x1, UPT ;  /* 0x000000011000788c */ /* 0x008fe4000bf45270 */
[----:B------:R-:W-:Y:S01]  /*25c0*/  UISETP.NE.AND UP0, UPT, UR14, 0x1, UPT ;  /* 0x000000010e00788c */ /* 0x000fe2000bf05270 */
[----:B------:R-:W-:-:S02]  /*25d0*/  UMOV UR7, UR11 ;  /* 0x0000000b00077c82 */ /* 0x000fc40008000000 */
[----:B------:R-:W-:Y:S01]  /*25e0*/  UMOV UR4, UR9 ;  /* 0x0000000900047c82 */ /* 0x000fe20008000000 */
[----:B------:R-:W-:Y:S02]  /*25f0*/  USHF.R.U32.HI UR7, URZ, UR13, UR7 ;  /* 0x0000000dff077299 */ /* 0x000fe40008011607 */
[----:B----4-:R-:W-:Y:S02]  /*2600*/  USHF.R.U32.HI UR4, URZ, UR17, UR4 ;  /* 0x00000011ff047299 */ /* 0x010fe40008011604 */
[----:B------:R-:W-:Y:S02]  /*2610*/  USEL UR7, UR37, UR7, !UP2 ;  /* 0x0000000725077287 */ /* 0x000fe4000d000000 */
[----:B------:R-:W-:-:S04]  /*2620*/  USEL UR4, UR27, UR4, !UP0 ;  /* 0x000000041b047287 */ /* 0x000fc8000c000000 */
[----:B------:R-:W-:Y:S02]  /*2630*/  UIADD3 UR8, UPT, UPT, UR7, -UR4, URZ ;  /* 0x8000000407087290 */ /* 0x000fe4000fffe0ff */
[----:B------:R-:W-:Y:S02]  /*2640*/  UIADD3 UR4, UPT, UPT, -UR7, UR4, URZ ;  /* 0x0000000407047290 */ /* 0x000fe4000fffe1ff */
[----:B------:R-:W-:Y:S02]  /*2650*/  UIMAD UR27, UR8, UR14, UR27 ;  /* 0x0000000e081b72a4 */ /* 0x000fe4000f8e021b */
[----:B------:R-:W-:-:S12]  /*2660*/  UIMAD UR37, UR4, UR16, UR37 ;  /* 0x00000010042572a4 */ /* 0x000fd8000f8e0225 */
.L_x_41:
[----:B------:R-:W-:Y:S01]  /*2670*/  VIADD R11, R11, 0x1 ;  /* 0x000000010b0b7836 */ /* 0x000fe20000000000 */
[----:B------:R-:W-:Y:S02]  /*2680*/  R2UR UR7, R48 ;  /* 0x00000000300772ca */ /* 0x000fe400000e0000 */
[----:B------:R-:W-:Y:S02]  /*2690*/  R2UR UR4, R47 ;  /* 0x000000002f0472ca */ /* 0x000fe400000e0000 */
[C---:B------:R-:W-:Y:S02]  /*26a0*/  ISETP.NE.AND P0, PT, R11.reuse, 0x2, PT ;  /* 0x000000020b00780c */ /* 0x040fe40003f05270 */
[----:B------:R-:W-:Y:S02]  /*26b0*/  PLOP3.LUT P1, PT, PT, PT, PT, 0x80, 0x8 ;  /* 0x000000000008781c */ /* 0x000fe40003f2f070 */
[----:B-1----:R-:W-:Y:S02]  /*26c0*/  SEL R0, RZ, 0x1, P0 ;  /* 0x00000001ff007807 */ /* 0x002fe40000000000 */
[----:B------:R-:W-:-:S02]  /*26d0*/  SEL R11, R11, RZ, P0 ;  /* 0x000000ff0b0b7207 */ /* 0x000fc40000000000 */
[----:B------:R-:W-:Y:S01]  /*26e0*/  LOP3.LUT R10, R10, R0, RZ, 0x3c, !PT ;  /* 0x000000000a0a7212 */ /* 0x000fe200078e3cff */
[----:B------:R-:W-:Y:S02]  /*26f0*/  UIADD3 UR26, UPT, UPT, UR37, UR7, URZ ;  /* 0x00000007251a7290 */ /* 0x000fe4000fffe0ff */
[----:B------:R-:W-:Y:S01]  /*2700*/  UIADD3 UR30, UPT, UPT, UR27, UR4, URZ ;  /* 0x000000041b1e7290 */ /* 0x000fe2000fffe0ff */
[----:B------:R-:W-:Y:S11]  /*2710*/  BRA.U UP1, `(.L_x_42) ;  /* 0xfffffff1013c7547 */ /* 0x000ff6000b83ffff */
[----:B------:R-:W-:Y:S01]  /*2720*/  UIADD3 UR7, UPT, UPT, UR6, 0x20, URZ ;  /* 0x0000002006077890 */ /* 0x000fe2000fffe0ff */
[----:B------:R-:W-:-:S03]  /*2730*/  SHF.L.U32 R2, R12, 0x1f, RZ ;  /* 0x0000001f0c027819 */ /* 0x000fc600000006ff */
[----:B------:R-:W-:-:S09]  /*2740*/  ULEA UR4, UR5, UR7, 0x3 ;  /* 0x0000000705047291 */ /* 0x000fd2000f8e18ff */
[----:B------:R-:W1:Y:S02]  /*2750*/  SYNCS.PHASECHK.TRANS64.TRYWAIT P0, [UR4], R2 ;  /* 0x00000002ff0075a7 */ /* 0x000e640008001104 */
[----:B-1----:R-:W-:Y:S05]  /*2760*/  @!P0 BRA `(.L_x_43) ;  /* 0x0000004c00c08947 */ /* 0x002fea0003800000 */
.L_x_127:
[----:B------:R-:W-:-:S04]  /*2770*/  UIADD3 UR4, UPT, UPT, UR5, 0x1, URZ ;  /* 0x0000000105047890 */ /* 0x000fc8000fffe0ff */
[----:B------:R-:W-:-:S04]  /*2780*/  UISETP.NE.AND UP0, UPT, UR4, 0x4, UPT ;  /* 0x000000040400788c */ /* 0x000fc8000bf05270 */
[----:B------:R-:W-:Y:S02]  /*2790*/  USEL UR6, URZ, 0x1, UP0 ;  /* 0x00000001ff067887 */ /* 0x000fe40008000000 */
[----:B------:R-:W-:-:S04]  /*27a0*/  USEL UR4, UR4, URZ, UP0 ;  /* 0x000000ff04047287 */ /* 0x000fc80008000000 */
[----:B------:R-:W-:Y:S01]  /*27b0*/  ULEA UR5, UR4, UR7, 0x3 ;  /* 0x0000000704057291 */ /* 0x000fe2000f8e18ff */
[----:B-1----:R-:W-:-:S04]  /*27c0*/  LOP3.LUT R2, R12, UR6, RZ, 0x3c, !PT ;  /* 0x000000060c027c12 */ /* 0x002fc8000f8e3cff */
[----:B------:R-:W-:-:S04]  /*27d0*/  SHF.L.U32 R3, R2, 0x1f, RZ ;  /* 0x0000001f02037819 */ /* 0x000fc800000006ff */
[----:B------:R-:W1:Y:S02]  /*27e0*/  SYNCS.PHASECHK.TRANS64.TRYWAIT P0, [UR5], R3 ;  /* 0x00000003ff0075a7 */ /* 0x000e640008001105 */
[----:B-1----:R-:W-:Y:S05]  /*27f0*/  @!P0 BRA `(.L_x_44) ;  /* 0x0000004c00b48947 */ /* 0x002fea0003800000 */
.L_x_129:
[----:B------:R-:W-:-:S04]  /*2800*/  UIADD3 UR4, UPT, UPT, UR4, 0x1, URZ ;  /* 0x0000000104047890 */ /* 0x000fc8000fffe0ff */
[----:B------:R-:W-:-:S04]  /*2810*/  UISETP.NE.AND UP0, UPT, UR4, 0x4, UPT ;  /* 0x000000040400788c */ /* 0x000fc8000bf05270 */
[----:B------:R-:W-:Y:S02]  /*2820*/  USEL UR6, URZ, 0x1, UP0 ;  /* 0x00000001ff067887 */ /* 0x000fe40008000000 */
[----:B------:R-:W-:-:S04]  /*2830*/  USEL UR4, UR4, URZ, UP0 ;  /* 0x000000ff04047287 */ /* 0x000fc80008000000 */
[----:B------:R-:W-:Y:S01]  /*2840*/  ULEA UR5, UR4, UR7, 0x3 ;  /* 0x0000000704057291 */ /* 0x000fe2000f8e18ff */
[----:B------:R-:W-:-:S04]  /*2850*/  LOP3.LUT R2, R2, UR6, RZ, 0x3c, !PT ;  /* 0x0000000602027c12 */ /* 0x000fc8000f8e3cff */
[----:B-1----:R-:W-:-:S04]  /*2860*/  SHF.L.U32 R3, R2, 0x1f, RZ ;  /* 0x0000001f02037819 */ /* 0x002fc800000006ff */
[----:B------:R-:W1:Y:S02]  /*2870*/  SYNCS.PHASECHK.TRANS64.TRYWAIT P0, [UR5], R3 ;  /* 0x00000003ff0075a7 */ /* 0x000e640008001105 */
[----:B-1----:R-:W-:Y:S05]  /*2880*/  @!P0 BRA `(.L_x_45) ;  /* 0x0000004c00a88947 */ /* 0x002fea0003800000 */
.L_x_131:
[----:B------:R-:W-:-:S04]  /*2890*/  UIADD3 UR4, UPT, UPT, UR4, 0x1, URZ ;  /* 0x0000000104047890 */ /* 0x000fc8000fffe0ff */
[----:B------:R-:W-:-:S04]  /*28a0*/  UISETP.NE.AND UP0, UPT, UR4, 0x4, UPT ;  /* 0x000000040400788c */ /* 0x000fc8000bf05270 */
[----:B------:R-:W-:Y:S02]  /*28b0*/  USEL UR5, URZ, 0x1, UP0 ;  /* 0x00000001ff057887 */ /* 0x000fe40008000000 */
[----:B------:R-:W-:-:S04]  /*28c0*/  USEL UR4, UR4, URZ, UP0 ;  /* 0x000000ff04047287 */ /* 0x000fc80008000000 */
[----:B------:R-:W-:Y:S01]  /*28d0*/  ULEA UR4, UR4, UR7, 0x3 ;  /* 0x0000000704047291 */ /* 0x000fe2000f8e18ff */
[----:B------:R-:W-:-:S04]  /*28e0*/  LOP3.LUT R2, R2, UR5, RZ, 0x3c, !PT ;  /* 0x0000000502027c12 */ /* 0x000fc8000f8e3cff */
[----:B------:R-:W-:Y:S01]  /*28f0*/  SHF.L.U32 R2, R2, 0x1f, RZ ;  /* 0x0000001f02027819 */ /* 0x000fe200000006ff */
[----:B-1----:R-:W-:-:S07]  /*2900*/  IMAD.U32 R0, RZ, RZ, UR4 ;  /* 0x00000004ff007e24 */ /* 0x002fce000f8e00ff */
.L_x_46:
[----:B-1----:R1:W2:Y:S02]  /*2910*/  SYNCS.PHASECHK.TRANS64.TRYWAIT P0, [R0+URZ], R2 ;  /* 0x00000002000075a7 */ /* 0x0022a400080011ff */
[----:B--2---:R-:W-:Y:S05]  /*2920*/  @!P0 NANOSLEEP.SYNCS 0x989680 ;  /* 0x009896800000895d */ /* 0x004fea0003900000 */
[----:B------:R-:W2:Y:S02]  /*2930*/  @!P0 SYNCS.PHASECHK.TRANS64 P0, [R0+URZ], R2 ;  /* 0x00000002000085a7 */ /* 0x000ea400080010ff */
[----:B--2---:R-:W-:Y:S05]  /*2940*/  @P0 EXIT ;  /* 0x000000000000094d */ /* 0x004fea0003800000 */
[----:B------:R-:W-:Y:S05]  /*2950*/  BRA `(.L_x_46) ;  /* 0xfffffffc00ec7947 */ /* 0x000fea000383ffff */
.L_x_22:
[----:B------:R-:W-:-:S04]  /*2960*/  UISETP.NE.AND UP0, UPT, UR54, URZ, UPT ;  /* 0x000000ff3600728c */ /* 0x000fc8000bf05270 */
[----:B------:R-:W-:-:S09]  /*2970*/  UISETP.NE.OR UP0, UPT, UR22, 0x1, UP0 ;  /* 0x000000011600788c */ /* 0x000fd20008705670 */
[----:B------:R-:W-:Y:S05]  /*2980*/  BRA.U UP0, `(.L_x_47) ;  /* 0x0000000500487547 */ /* 0x000fea000b800000 */
[----:B------:R-:W-:Y:S01]  /*2990*/  ISETP.GE.U32.AND P2, PT, R0, 0x2, PT ;  /* 0x000000020000780c */ /* 0x000fe20003f46070 */
[----:B------:R-:W-:Y:S01]  /*29a0*/  IMAD.MOV.U32 R12, RZ, RZ, 0x1 ;  /* 0x00000001ff0c7424 */ /* 0x000fe200078e00ff */
[----:B------:R-:W-:Y:S02]  /*29b0*/  CS2R R10, SRZ ;  /* 0x00000000000a7805 */ /* 0x000fe4000001ff00 */
[----:B------:R-:W-:Y:S01]  /*29c0*/  CS2R R8, SRZ ;  /* 0x0000000000087805 */ /* 0x000fe2000001ff00 */
[----:B------:R-:W-:Y:S01]  /*29d0*/  UMOV UR6, 0x400 ;  /* 0x0000040000067882 */ /* 0x000fe20000000000 */
[----:B------:R-:W-:Y:S01]  /*29e0*/  UMOV UR5, URZ ;  /* 0x000000ff00057c82 */ /* 0x000fe20008000000 */
[----:B------:R-:W-:-:S12]  /*29f0*/  ULEA UR6, UR54, UR6, 0x18 ;  /* 0x0000000636067291 */ /* 0x000fd8000f8ec0ff */
.L_x_51:
[----:B------:R-:W-:Y:S02]  /*2a00*/  LEA R2, R8, UR6, 0x3 ;  /* 0x0000000608027c11 */ /* 0x000fe4000f8e18ff */
[----:B------:R-:W-:-:S03]  /*2a10*/  SHF.L.U32 R4, R9, 0x1f, RZ ;  /* 0x0000001f09047819 */ /* 0x000fc600000006ff */
[----:B------:R-:W-:Y:S01]  /*2a20*/  VIADD R5, R2, 0xf0 ;  /* 0x000000f002057836 */ /* 0x000fe20000000000 */
[----:B------:R-:W1:Y:S02]  /*2a30*/  SYNCS.PHASECHK.TRANS64.TRYWAIT P0, [R2+URZ+0xe0], R4 ;  /* 0x0000e004020075a7 */ /* 0x000e6400080011ff */
[----:B-1----:R-:W-:Y:S05]  /*2a40*/  @!P0 BRA `(.L_x_48) ;  /* 0x0000004c00508947 */ /* 0x002fea0003800000 */
.L_x_132:
[----:B------:R-:W-:Y:S01]  /*2a50*/  ULEA UR4, UR5, UR6, 0x3 ;  /* 0x0000000605047291 */ /* 0x000fe2000f8e18ff */
[----:B-1----:R-:W-:Y:S01]  /*2a60*/  PRMT R2, RZ, 0x654, R5 ;  /* 0x00000654ff027816 */ /* 0x002fe20000000005 */
[----:B------:R-:W-:Y:S01]  /*2a70*/  @!P2 IMAD.MOV.U32 R4, RZ, RZ, 0x10 ;  /* 0x00000010ff04a424 */ /* 0x000fe200078e00ff */
[----:B------:R-:W-:Y:S01]  /*2a80*/  SHF.L.U32 R5, R12, 0x1f, RZ ;  /* 0x0000001f0c057819 */ /* 0x000fe200000006ff */
[----:B------:R-:W-:Y:S01]  /*2a90*/  UIADD3 UR7, UPT, UPT, UR4, 0x80, URZ ;  /* 0x0000008004077890 */ /* 0x000fe2000fffe0ff */
[----:B------:R1:W-:Y:S05]  /*2aa0*/  SYNCS.ARRIVE.TRANS64.RED.A1T0 RZ, [R2+URZ], RZ ;  /* 0x000000ff02ff79a7 */ /* 0x0003ea00081004ff */
[----:B------:R-:W-:Y:S01]  /*2ab0*/  IMAD.U32 R6, RZ, RZ, UR7 ;  /* 0x00000007ff067e24 */ /* 0x000fe2000f8e00ff */
[----:B------:R-:W2:Y:S04]  /*2ac0*/  SYNCS.PHASECHK.TRANS64.TRYWAIT P0, [UR4+0x90], R5 ;  /* 0x00009005ff0075a7 */ /* 0x000ea80008001104 */
[----:B------:R-:W-:Y:S01]  /*2ad0*/  PRMT R6, R0, 0x654, R6 ;  /* 0x0000065400067816 */ /* 0x000fe20000000006 */
[----:B-12---:R-:W-:Y:S06]  /*2ae0*/  @!P0 BRA `(.L_x_49) ;  /* 0x0000004c003c8947 */ /* 0x006fec0003800000 */
.L_x_134:
[----:B------:R-:W-:Y:S01]  /*2af0*/  ULEA UR8, UR5, UR6, 0x4 ;  /* 0x0000000605087291 */ /* 0x000fe2000f8e20ff */
[----:B------:R-:W-:Y:S01]  /*2b00*/  SEL R3, R6, R3, !P2 ;  /* 0x0000000306037207 */ /* 0x000fe20005000000 */
[----:B------:R-:W-:Y:S01]  /*2b10*/  UIADD3 UR9, UPT, UPT, UR4, 0x80, URZ ;  /* 0x0000008004097890 */ /* 0x000fe2000fffe0ff */
[----:B-1----:R-:W-:Y:S01]  /*2b20*/  LEA R2, R11, UR6, 0x3 ;  /* 0x000000060b027c11 */ /* 0x002fe2000f8e18ff */
[----:B------:R-:W-:Y:S01]  /*2b30*/  UIADD3 UR8, UPT, UPT, UR8, 0x110, URZ ;  /* 0x0000011008087890 */ /* 0x000fe2000fffe0ff */
[----:B------:R1:W-:Y:S01]  /*2b40*/  @!P2 SYNCS.ARRIVE.TRANS64.RED RZ, [R3+URZ], R4 ;  /* 0x0000000403ffa9a7 */ /* 0x0003e200080004ff */
[----:B------:R-:W-:Y:S01]  /*2b50*/  UIADD3 UR4, UPT, UPT, UR5, 0x1, URZ ;  /* 0x0000000105047890 */ /* 0x000fe2000fffe0ff */
[----:B------:R-:W-:-:S03]  /*2b60*/  VIADD R8, R8, 0x1 ;  /* 0x0000000108087836 */ /* 0x000fc60000000000 */
[----:B------:R-:W-:Y:S02]  /*2b70*/  UISETP.NE.AND UP0, UPT, UR4, 0x2, UPT ;  /* 0x000000020400788c */ /* 0x000fe4000bf05270 */
[----:B------:R-:W-:Y:S01]  /*2b80*/  ISETP.NE.AND P0, PT, R8, 0x2, PT ;  /* 0x000000020800780c */ /* 0x000fe20003f05270 */
[----:B------:R-:W-:Y:S06]  /*2b90*/  UGETNEXTWORKID.BROADCAST [UR8], [UR9] ;  /* 0x00000000080073ca */ /* 0x000fec0008000100 */
[----:B------:R-:W-:Y:S02]  /*2ba0*/  USEL UR7, URZ, 0x1, UP0 ;  /* 0x00000001ff077887 */ /* 0x000fe40008000000 */
[----:B------:R-:W-:-:S04]  /*2bb0*/  USEL UR5, UR4, URZ, UP0 ;  /* 0x000000ff04057287 */ /* 0x000fc80008000000 */
[----:B------:R-:W-:Y:S02]  /*2bc0*/  LOP3.LUT R12, R12, UR7, RZ, 0x3c, !PT ;  /* 0x000000070c0c7c12 */ /* 0x000fe4000f8e3cff */
[----:B-1----:R-:W-:-:S04]  /*2bd0*/  SHF.L.U32 R4, R10, 0x1f, RZ ;  /* 0x0000001f0a047819 */ /* 0x002fc800000006ff */
[----:B------:R-:W1:Y:S02]  /*2be0*/  SYNCS.PHASECHK.TRANS64.TRYWAIT P1, [R2+URZ+0x80], R4 ;  /* 0x00008004020075a7 */ /* 0x000e6400080211ff */
[----:B-1----:R-:W-:Y:S05]  /*2bf0*/  @!P1 BRA `(.L_x_50) ;  /* 0x0000004c00109947 */ /* 0x002fea0003800000 */
.L_x_135:
[C---:B-1----:R-:W-:Y:S01]  /*2c00*/  LEA R4, R11.reuse, UR6, 0x4 ;  /* 0x000000060b047c11 */ /* 0x042fe2000f8e20ff */
[----:B------:R-:W-:Y:S01]  /*2c10*/  VIADD R2, R2, 0x90 ;  /* 0x0000009002027836 */ /* 0x000fe20000000000 */
[----:B------:R-:W-:Y:S01]  /*2c20*/  SEL R8, R8, RZ, P0 ;  /* 0x000000ff08087207 */ /* 0x000fe20000000000 */
[----:B------:R-:W-:-:S03]  /*2c30*/  VIADD R11, R11, 0x1 ;  /* 0x000000010b0b7836 */ /* 0x000fc60000000000 */
[----:B------:R-:W1:Y:S01]  /*2c40*/  LDS.128 R4, [R4+0x110] ;  /* 0x0001100004047984 */ /* 0x000e620000000c00 */
[----:B------:R-:W-:Y:S02]  /*2c50*/  PRMT R2, RZ, 0x654, R2 ;  /* 0x00000654ff027816 */ /* 0x000fe40000000002 */
[C---:B------:R-:W-:Y:S01]  /*2c60*/  ISETP.NE.AND P1, PT, R11.reuse, 0x2, PT ;  /* 0x000000020b00780c */ /* 0x040fe20003f25270 */
[----:B------:R-:W-:Y:S01]  /*2c70*/  @!PT LDS RZ, [RZ] ;  /* 0x00000000fffff984 */ /* 0x000fe20000000800 */
[----:B------:R-:W-:Y:S01]  /*2c80*/  @!PT LDS RZ, [RZ] ;  /* 0x00000000fffff984 */ /* 0x000fe20000000800 */
[----:B------:R-:W-:Y:S01]  /*2c90*/  @!PT LDS RZ, [RZ] ;  /* 0x00000000fffff984 */ /* 0x000fe20000000800 */
[----:B------:R-:W-:Y:S01]  /*2ca0*/  @!PT LDS RZ, [RZ] ;  /* 0x00000000fffff984 */ /* 0x000fe20000000800 */
[----:B------:R2:W-:Y:S06]  /*2cb0*/  MEMBAR.ALL.CTA ;  /* 0x0000000000007992 */ /* 0x0005ec0000008000 */
[----:B--2---:R-:W2:Y:S01]  /*2cc0*/  FENCE.VIEW.ASYNC.S ;  /* 0x00000000000073c6 */ /* 0x004ea20000000000 */
[----:B------:R-:W-:Y:S01]  /*2cd0*/  SEL R11, R11, RZ, P1 ;  /* 0x000000ff0b0b7207 */ /* 0x000fe20000800000 */
[----:B--2---:R2:W-:Y:S01]  /*2ce0*/  SYNCS.ARRIVE.TRANS64.RED.A1T0 RZ, [R2+URZ], RZ ;  /* 0x000000ff02ff79a7 */ /* 0x0045e200081004ff */
[----:B-1----:R-:W-:-:S02]  /*2cf0*/  LOP3.LUT P3, RZ, R6, 0x1, RZ, 0xc0, !PT ;  /* 0x0000000106ff7812 */ /* 0x002fc4000786c0ff */
[----:B------:R-:W-:-:S04]  /*2d00*/  SEL R4, RZ, 0x1, P1 ;  /* 0x00000001ff047807 */ /* 0x000fc80000800000 */
[----:B------:R-:W-:Y:S02]  /*2d10*/  LOP3.LUT R10, R10, R4, RZ, 0x3c, !PT ;  /* 0x000000040a0a7212 */ /* 0x000fe400078e3cff */
[----:B--2---:R-:W-:-:S04]  /*2d20*/  SEL R2, RZ, 0x1, P0 ;  /* 0x00000001ff027807 */ /* 0x004fc80000000000 */
[----:B------:R-:W-:Y:S01]  /*2d30*/  LOP3.LUT R9, R9, R2, RZ, 0x3c, !PT ;  /* 0x0000000209097212 */ /* 0x000fe200078e3cff */
[----:B------:R-:W-:Y:S06]  /*2d40*/  @P3 BRA `(.L_x_51) ;  /* 0xfffffffc002c3947 */ /* 0x000fec000383ffff */
[----:B------:R-:W-:Y:S01]  /*2d50*/  ULEA UR4, UR5, UR6, 0x3 ;  /* 0x0000000605047291 */ /* 0x000fe2000f8e18ff */
[----:B------:R-:W-:-:S08]  /*2d60*/  SHF.L.U32 R2, R12, 0x1f, RZ ;  /* 0x0000001f0c027819 */ /* 0x000fd000000006ff */
[----:B------:R-:W1:Y:S02]  /*2d70*/  SYNCS.PHASECHK.TRANS64 P0, [UR4+0x90], R2 ;  /* 0x00009002ff0075a7 */ /* 0x000e640008001004 */
[----:B-1----:R-:W-:Y:S05]  /*2d80*/  @P0 BRA `(.L_x_52) ;  /* 0x0000000000080947 */ /* 0x002fea0003800000 */
[----:B------:R-:W1:Y:S02]  /*2d90*/  SYNCS.PHASECHK.TRANS64.TRYWAIT P0, [UR4+0x90], R2 ;  /* 0x00009002ff0075a7 */ /* 0x000e640008001104 */
[----:B-1----:R-:W-:Y:S05]  /*2da0*/  @!P0 BRA `(.L_x_53) ;  /* 0x0000004800b88947 */ /* 0x002fea0003800000 */
.L_x_52:
[----:B------:R-:W-:-:S04]  /*2db0*/  UIADD3 UR7, UPT, UPT, UR5, 0x1, URZ ;  /* 0x0000000105077890 */ /* 0x000fc8000fffe0ff */
[----:B------:R-:W-:-:S04]  /*2dc0*/  UISETP.NE.AND UP0, UPT, UR7, 0x2, UPT ;  /* 0x000000020700788c */ /* 0x000fc8000bf05270 */
[----:B------:R-:W-:Y:S02]  /*2dd0*/  USEL UR8, URZ, 0x1, UP0 ;  /* 0x00000001ff087887 */ /* 0x000fe40008000000 */
[----:B------:R-:W-:-:S04]  /*2de0*/  USEL UR7, UR7, URZ, UP0 ;  /* 0x000000ff07077287 */ /* 0x000fc80008000000 */
[----:B------:R-:W-:Y:S01]  /*2df0*/  ULEA UR7, UR7, UR6, 0x3 ;  /* 0x0000000607077291 */ /* 0x000fe2000f8e18ff */
[----:B-1----:R-:W-:-:S04]  /*2e00*/  LOP3.LUT R2, R12, UR8, RZ, 0x3c, !PT ;  /* 0x000000080c027c12 */ /* 0x002fc8000f8e3cff */
[----:B------:R-:W-:-:S04]  /*2e10*/  SHF.L.U32 R0, R2, 0x1f, RZ ;  /* 0x0000001f02007819 */ /* 0x000fc800000006ff */
[----:B------:R-:W1:Y:S02]  /*2e20*/  SYNCS.PHASECHK.TRANS64 P0, [UR7+0x90], R0 ;  /* 0x00009000ff0075a7 */ /* 0x000e640008001007 */
[----:B-1----:R-:W-:Y:S05]  /*2e30*/  @P0 EXIT ;  /* 0x000000000000094d */ /* 0x002fea0003800000 */
[----:B------:R-:W-:Y:S02]  /*2e40*/  SHF.L.U32 R2, R2, 0x1f, RZ ;  /* 0x0000001f02027819 */ /* 0x000fe400000006ff */
[----:B------:R-:W-:-:S07]  /*2e50*/  MOV R0, UR7 ;  /* 0x0000000700007c02 */ /* 0x000fce0008000f00 */
.L_x_54:
[----:B-1----:R1:W2:Y:S02]  /*2e60*/  SYNCS.PHASECHK.TRANS64.TRYWAIT P0, [R0+URZ+0x90], R2 ;  /* 0x00009002000075a7 */ /* 0x0022a400080011ff */
[----:B--2---:R-:W-:Y:S05]  /*2e70*/  @!P0 NANOSLEEP.SYNCS 0x989680 ;  /* 0x009896800000895d */ /* 0x004fea0003900000 */
[----:B------:R-:W2:Y:S02]  /*2e80*/  @!P0 SYNCS.PHASECHK.TRANS64 P0, [R0+URZ+0x90], R2 ;  /* 0x00009002000085a7 */ /* 0x000ea400080010ff */
[----:B--2---:R-:W-:Y:S05]  /*2e90*/  @P0 EXIT ;  /* 0x000000000000094d */ /* 0x004fea0003800000 */
[----:B------:R-:W-:Y:S05]  /*2ea0*/  BRA `(.L_x_54) ;  /* 0xfffffffc00ec7947 */ /* 0x000fea000383ffff */
.L_x_47:
[----:B------:R-:W-:Y:S05]  /*2eb0*/  BRA.U UP4, `(.L_x_55) ;  /* 0x0000000d04d47547 */ /* 0x000fea000b800000 */
[----:B------:R-:W-:Y:S01]  /*2ec0*/  UMOV UR4, 0x40 ;  /* 0x0000004000047882 */ /* 0x000fe20000000000 */
[----:B------:R-:W-:Y:S01]  /*2ed0*/  NOP ;  /* 0x0000000000007918 */ /* 0x000fe20000000000 */
[----:B------:R-:W-:Y:S01]  /*2ee0*/  ULEA UR5, UR54, UR4, 0x18 ;  /* 0x0000000436057291 */ /* 0x000fe2000f8ec0ff */
[----:B------:R-:W-:Y:S02]  /*2ef0*/  UMOV UR6, 0x400 ;  /* 0x0000040000067882 */ /* 0x000fe40000000000 */
[----:B------:R-:W-:-:S06]  /*2f00*/  ULEA UR6, UR54, UR6, 0x18 ;  /* 0x0000000636067291 */ /* 0x000fcc000f8ec0ff */
[----:B------:R-:W1:Y:S02]  /*2f10*/  LDS.U8 R0, [UR5+0x1c] ;  /* 0x00001c05ff007984 */ /* 0x000e640008000000 */
[----:B-1----:R-:W-:-:S13]  /*2f20*/  ISETP.NE.AND P0, PT, R0, RZ, PT ;  /* 0x000000ff0000720c */ /* 0x002fda0003f05270 */
[----:B------:R-:W-:Y:S05]  /*2f30*/  @P0 BRA `(.L_x_56) ;  /* 0x0000000000580947 */ /* 0x000fea0003800000 */
[----:B------:R-:W-:-:S13]  /*2f40*/  ELECT P0, URZ, PT ;  /* 0x0000000000ff782f */ /* 0x000fda0003800000 */
[----:B------:R-:W-:Y:S05]  /*2f50*/  @!P0 BRA `(.L_x_57) ;  /* 0x0000000000608947 */ /* 0x000fea0003800000 */
[----:B------:R-:W-:Y:S01]  /*2f60*/  UMOV UR4, 0x10 ;  /* 0x0000001000047882 */ /* 0x000fe20000000000 */
[----:B------:R-:W-:Y:S01]  /*2f70*/  HFMA2 R0, -RZ, RZ, 0, 5.9604644775390625e-08 ;  /* 0x00000001ff007431 */ /* 0x000fe200000001ff */
[----:B------:R-:W-:-:S03]  /*2f80*/  MOV R3, 0xffff ;  /* 0x0000ffff00037802 */ /* 0x000fc60000000f00 */
[----:B------:R-:W-:Y:S04]  /*2f90*/  DEPBAR.LE SB1, 0x36 ;  /* 0x00009d800000791a */ /* 0x000fe80000000000 */
[----:B------:R-:W1:Y:S02]  /*2fa0*/  UTCATOMSWS.FIND_AND_SET.ALIGN UP0, UR4, UR4 ;  /* 0x00000004000475e3 */ /* 0x000e640008000800 */
[----:B-1----:R-:W-:Y:S01]  /*2fb0*/  MOV R4, UR4 ;  /* 0x0000000400047c02 */ /* 0x002fe20008000f00 */
[----:B------:R-:W-:Y:S06]  /*2fc0*/  BRA.U UP0, `(.L_x_58) ;  /* 0x0000000100187547 */ /* 0x000fec000b800000 */
.L_x_59:
[----:B------:R-:W-:Y:S05]  /*2fd0*/  NANOSLEEP 0x64 ;  /* 0x000000640000795d */ /* 0x000fea0003800000 */
[----:B------:R-:W-:-:S05]  /*2fe0*/  UMOV UR4, 0x10 ;  /* 0x0000001000047882 */ /* 0x000fca0000000000 */
[----:B------:R-:W-:Y:S04]  /*2ff0*/  DEPBAR.LE SB1, 0x36 ;  /* 0x00009d800000791a */ /* 0x000fe80000000000 */
[----:B------:R-:W1:Y:S02]  /*3000*/  UTCATOMSWS.FIND_AND_SET.ALIGN UP0, UR4, UR4 ;  /* 0x00000004000475e3 */ /* 0x000e640008000800 */
[----:B-1----:R-:W-:Y:S01]  /*3010*/  MOV R4, UR4 ;  /* 0x0000000400047c02 */ /* 0x002fe20008000f00 */
[----:B------:R-:W-:Y:S05]  /*3020*/  BRA.U !UP0, `(.L_x_59) ;  /* 0xfffffffd08e87547 */ /* 0x000fea000b83ffff */
.L_x_58:
[-C--:B------:R-:W-:Y:S02]  /*3030*/  SHF.L.U32 R3, R3, R4.reuse, RZ ;  /* 0x0000000403037219 */ /* 0x080fe400000006ff */
[----:B------:R-:W-:Y:S01]  /*3040*/  SHF.L.U32 R0, R0, R4, RZ ;  /* 0x0000000400007219 */ /* 0x000fe200000006ff */
[----:B------:R-:W-:Y:S02]  /*3050*/  IMAD.SHL.U32 R4, R4, 0x20, RZ ;  /* 0x0000002004047824 */ /* 0x000fe400078e00ff */
[----:B------:R1:W-:Y:S04]  /*3060*/  ATOMS.OR RZ, [UR5+0x14], R3 ;  /* 0x00001403ffff798c */ /* 0x0003e8000b000005 */
[----:B------:R1:W-:Y:S04]  /*3070*/  ATOMS.OR RZ, [UR5+0x18], R0 ;  /* 0x00001800ffff798c */ /* 0x0003e8000b000005 */
[----:B------:R1:W-:Y:S01]  /*3080*/  STS [UR6+0x130], R4 ;  /* 0x00013004ff007988 */ /* 0x0003e20008000806 */
[----:B------:R-:W-:Y:S05]  /*3090*/  BRA `(.L_x_57) ;  /* 0x0000000000107947 */ /* 0x000fea0003800000 */
.L_x_56:
[----:B------:R-:W-:Y:S02]  /*30a0*/  MOV R0, 0xffffffff ;  /* 0xffffffff00007802 */ /* 0x000fe40000000f00 */
[----:B------:R-:W-:-:S03]  /*30b0*/  MOV R4, 0x30e0 ;  /* 0x000030e000047802 */ /* 0x000fc60000000f00 */
[----:B------:R1:W-:Y:S04]  /*30c0*/  STS [UR6+0x130], R0 ;  /* 0x00013000ff007988 */ /* 0x0003e80008000806 */
[----:B-1---5:R-:W-:Y:S05]  /*30d0*/  CALL.REL.NOINC `($__internal_1_$__cuda_sm10x_tcgen05_guardrail_trap_phase_invalid_during_alloc) ;  /* 0x0000004c00907944 */ /* 0x022fea0003c00000 */
.L_x_57:
[----:B------:R-:W-:Y:S05]  /*30e0*/  WARPSYNC.ALL ;  /* 0x0000000000007948 */ /* 0x000fea0003800000 */
[----:B------:R-:W2:Y:S01]  /*30f0*/  S2UR UR4, SR_CgaCtaId ;  /* 0x00000000000479c3 */ /* 0x000ea20000008800 */
[----:B------:R-:W-:Y:S01]  /*3100*/  UMOV UR26, 0x400 ;  /* 0x00000400001a7882 */ /* 0x000fe20000000000 */
[----:B------:R-:W-:-:S06]  /*3110*/  NOP ;  /* 0x0000000000007918 */ /* 0x000fcc0000000000 */
[----:B------:R-:W-:Y:S06]  /*3120*/  BAR.ARV 0x6, 0xa0 ;  /* 0x0182800000007b1d */ /* 0x000fec0000002000 */
[----:B------:R-:W3:Y:S01]  /*3130*/  LDCU UR5, c[0x0][0x38c] ;  /* 0x00007180ff0577ac */ /* 0x000ee20008000800 */
[----:B------:R-:W-:Y:S01]  /*3140*/  LOP3.LUT R2, R2, 0xffff, RZ, 0xc0, !PT ;  /* 0x0000ffff02027812 */ /* 0x000fe200078ec0ff */
[----:B------:R-:W-:Y:S01]  /*3150*/  IMAD.MOV.U32 R11, RZ, RZ, 0x1 ;  /* 0x00000001ff0b7424 */ /* 0x000fe200078e00ff */
[----:B------:R-:W-:Y:S01]  /*3160*/  CS2R R8, SRZ ;  /* 0x0000000000087805 */ /* 0x000fe2000001ff00 */
[----:B------:R-:W4:Y:S01]  /*3170*/  LDCU UR7, c[0x0][0x38c] ;  /* 0x00007180ff0777ac */ /* 0x000f220008000800 */
[----:B------:R-:W-:Y:S01]  /*3180*/  R2UR UR27, R2 ;  /* 0x00000000021b72ca */ /* 0x000fe200000e0000 */
[----:B------:R-:W-:Y:S01]  /*3190*/  IMAD.MOV.U32 R10, RZ, RZ, RZ ;  /* 0x000000ffff0a7224 */ /* 0x000fe200078e00ff */
[----:B------:R-:W-:Y:S01]  /*31a0*/  UMOV UR30, URZ ;  /* 0x000000ff001e7c82 */ /* 0x000fe20008000000 */
[----:B------:R-:W-:Y:S01]  /*31b0*/  UMOV UR24, URZ ;  /* 0x000000ff00187c82 */ /* 0x000fe20008000000 */
[----:B--2---:R-:W-:Y:S01]  /*31c0*/  ULEA UR26, UR4, UR26, 0x18 ;  /* 0x0000001a041a7291 */ /* 0x004fe2000f8ec0ff */
[----:B------:R-:W-:Y:S01]  /*31d0*/  UMOV UR38, 0x0 ;  /* 0x0000000000267882 */ /* 0x000fe20000000000 */
[----:B------:R-:W-:-:S02]  /*31e0*/  UMOV UR39, 0x4100010 ;  /* 0x0410001000277882 */ /* 0x000fc40000000000 */
[----:B------:R-:W-:Y:S02]  /*31f0*/  UIADD3 UR4, UPT, UPT, UR26, 0x3400, URZ ;  /* 0x000034001a047890 */ /* 0x000fe4000fffe0ff */
[----:B------:R-:W-:Y:S02]  /*3200*/  UIADD3 UR6, UPT, UPT, UR26, 0xb400, URZ ;  /* 0x0000b4001a067890 */ /* 0x000fe4000fffe0ff */
[----:B---3--:R-:W-:Y:S01]  /*3210*/  UIADD3 UR5, UPT, UPT, UR5, 0x3f, URZ ;  /* 0x0000003f05057890 */ /* 0x008fe2000fffe0ff */
[----:B-1----:R-:W1:Y:S01]  /*3220*/  LDS R0, [UR26+0x130] ;  /* 0x0001301aff007984 */ /* 0x002e620008000800 */
[----:B------:R-:W-:Y:S01]  /*3230*/  UMOV UR36, 0x0 ;  /* 0x0000000000247882 */ /* 0x000fe20000000000 */
[----:B------:R-:W-:Y:S01]  /*3240*/  UMOV UR37, 0x4100010 ;  /* 0x0410001000257882 */ /* 0x000fe20000000000 */
[----:B------:R-:W-:Y:S02]  /*3250*/  USHF.R.S32.HI UR40, URZ, 0x1f, UR5 ;  /* 0x0000001fff287899 */ /* 0x000fe40008011405 */
[----:B----4-:R-:W-:-:S02]  /*3260*/  UISETP.GE.AND UP4, UPT, UR7, 0x1, UPT ;  /* 0x000000010700788c */ /* 0x010fc4000bf86270 */
[----:B------:R-:W-:Y:S02]  /*3270*/  ULEA.HI UR40, UR40, UR5, URZ, 0x6 ;  /* 0x0000000528287291 */ /* 0x000fe4000f8f30ff */
[----:B------:R-:W-:Y:S02]  /*3280*/  USHF.R.U32.HI UR5, URZ, 0x4, UR4 ;  /* 0x00000004ff057899 */ /* 0x000fe40008011604 */
[----:B------:R-:W-:Y:S02]  /*3290*/  USHF.R.S32.HI UR40, URZ, 0x6, UR40 ;  /* 0x00000006ff287899 */ /* 0x000fe40008011428 */
[----:B------:R-:W-:Y:S02]  /*32a0*/  USHF.R.U32.HI UR4, URZ, 0x4, UR6 ;  /* 0x00000004ff047899 */ /* 0x000fe40008011606 */
[----:B------:R-:W-:Y:S02]  /*32b0*/  UISETP.LT.AND UP0, UPT, UR40, 0x1, UPT ;  /* 0x000000012800788c */ /* 0x000fe4000bf01270 */
[----:B------:R-:W-:-:S02]  /*32c0*/  ULOP3.LUT UR5, UR5, 0x3fff, URZ, 0xc0, !UPT ;  /* 0x00003fff05057892 */ /* 0x000fc4000f8ec0ff */
[----:B------:R-:W-:Y:S02]  /*32d0*/  ULOP3.LUT UR4, UR4, 0x3fff, URZ, 0xc0, !UPT ;  /* 0x00003fff04047892 */ /* 0x000fe4000f8ec0ff */
[----:B------:R-:W-:Y:S02]  /*32e0*/  USEL UR41, UR40, 0x1, !UP0 ;  /* 0x0000000128297887 */ /* 0x000fe4000c000000 */
[----:B------:R-:W-:Y:S02]  /*32f0*/  ULOP3.LUT UR28, UR5, 0x10000, URZ, 0xfc, !UPT ;  /* 0x00010000051c7892 */ /* 0x000fe4000f8efcff */
[----:B------:R-:W-:Y:S02]  /*3300*/  ULOP3.LUT UR29, UR4, 0x10000, URZ, 0xfc, !UPT ;  /* 0x00010000041d7892 */ /* 0x000fe4000f8efcff */
[----:B------:R-:W-:Y:S01]  /*3310*/  UIADD3 UR41, UPT, UPT, -UR41, URZ, URZ ;  /* 0x000000ff29297290 */ /* 0x000fe2000fffe1ff */
[----:B------:R-:W-:Y:S01]  /*3320*/  UMOV UR34, 0x0 ;  /* 0x0000000000227882 */ /* 0x000fe20000000000 */
[----:B------:R-:W-:Y:S01]  /*3330*/  UMOV UR35, 0x4100010 ;  /* 0x0410001000237882 */ /* 0x000fe20000000000 */
[----:B------:R-:W-:Y:S01]  /*3340*/  UMOV UR32, 0x0 ;  /* 0x0000000000207882 */ /* 0x000fe20000000000 */
[----:B------:R-:W-:Y:S01]  /*3350*/  UMOV UR33, 0x4100010 ;  /* 0x0410001000217882 */ /* 0x000fe20000000000 */
[----:B-1----:R-:W-:-:S15]  /*3360*/  R2UR UR42, R0 ;  /* 0x00000000002a72ca */ /* 0x002fde00000e0000 */
.L_x_66:
[----:B------:R-:W-:Y:S02]  /*3370*/  LEA R0, R10, UR26, 0x3 ;  /* 0x0000001a0a007c11 */ /* 0x000fe4000f8e18ff */
[----:B------:R-:W-:Y:S02]  /*3380*/  SHF.L.U32 R2, R9, 0x1f, RZ ;  /* 0x0000001f09027819 */ /* 0x000fe400000006ff */
[----:B------:R-:W-:Y:S01]  /*3390*/  PLOP3.LUT P0, PT, PT, PT, UP4, 0x80, 0x8 ;  /* 0x000000000008781c */ /* 0x000fe20003f0f048 */
[----:B------:R-:W-:Y:S01]  /*33a0*/  VIADD R3, R0, 0x90 ;  /* 0x0000009000037836 */ /* 0x000fe20000000000 */
[----:B-1----:R-:W1:Y:S02]  /*33b0*/  SYNCS.PHASECHK.TRANS64.TRYWAIT P1, [R0+URZ+0x80], R2 ;  /* 0x00008002000075a7 */ /* 0x002e6400080211ff */
[----:B-1-3--:R-:W-:Y:S09]  /*33c0*/  @!P1 BRA `(.L_x_60) ;  /* 0x0000004400489947 */ /* 0x00aff20003800000 */
.L_x_137:
[----:B------:R-:W-:Y:S01]  /*33d0*/  LEA R4, R10, UR26, 0x4 ;  /* 0x0000001a0a047c11 */ /* 0x000fe2000f8e20ff */
[----:B------:R-:W-:Y:S01]  /*33e0*/  @UP4 ULEA UR4, UR24, UR26, 0x3 ;  /* 0x0000001a18044291 */ /* 0x000fe2000f8e18ff */
[----:B------:R-:W-:Y:S01]  /*33f0*/  PLOP3.LUT P2, PT, PT, PT, PT, 0x80, 0x8 ;  /* 0x000000000008781c */ /* 0x000fe20003f4f070 */
[----:B------:R-:W-:Y:S01]  /*3400*/  ULEA UR31, UR30, UR26, 0x3 ;  /* 0x0000001a1e1f7291 */ /* 0x000fe2000f8e18ff */
[----:B------:R-:W-:Y:S02]  /*3410*/  PRMT R3, RZ, 0x654, R3 ;  /* 0x00000654ff037816 */ /* 0x000fe40000000003 */
[----:B------:R-:W2:Y:S01]  /*3420*/  LDS.128 R4, [R4+0x110] ;  /* 0x0001100004047984 */ /* 0x000ea20000000c00 */
[----:B-1----:R-:W-:Y:S02]  /*3430*/  @P0 SHF.L.U32 R2, R8, 0x1f, RZ ;  /* 0x0000001f08020819 */ /* 0x002fe400000006ff */
[----:B------:R-:W-:Y:S01]  /*3440*/  SHF.L.U32 R0, R11, 0x1f, RZ ;  /* 0x0000001f0b007819 */ /* 0x000fe200000006ff */
[----:B------:R-:W-:Y:S01]  /*3450*/  @!PT LDS RZ, [RZ] ;  /* 0x00000000fffff984 */ /* 0x000fe20000000800 */
[----:B------:R-:W-:Y:S01]  /*3460*/  @!PT LDS RZ, [RZ] ;  /* 0x00000000fffff984 */ /* 0x000fe20000000800 */
[----:B------:R-:W-:Y:S01]  /*3470*/  @!PT LDS RZ, [RZ] ;  /* 0x00000000fffff984 */ /* 0x000fe20000000800 */
[----:B------:R-:W-:Y:S01]  /*3480*/  @!PT LDS RZ, [RZ] ;  /* 0x00000000fffff984 */ /* 0x000fe20000000800 */
[----:B------:R1:W-:Y:S06]  /*3490*/  MEMBAR.ALL.CTA ;  /* 0x0000000000007992 */ /* 0x0003ec0000008000 */
[----:B-1----:R-:W1:Y:S02]  /*34a0*/  FENCE.VIEW.ASYNC.S ;  /* 0x00000000000073c6 */ /* 0x002e640000000000 */
[----:B-1----:R1:W-:Y:S01]  /*34b0*/  SYNCS.ARRIVE.TRANS64.RED.A1T0 RZ, [R3+URZ], RZ ;  /* 0x000000ff03ff79a7 */ /* 0x0023e200081004ff */
[----:B------:R1:W3:Y:S01]  /*34c0*/  @P0 SYNCS.PHASECHK.TRANS64.TRYWAIT P2, [UR4], R2 ;  /* 0x00000002ff0005a7 */ /* 0x0002e20008041104 */
[----:B------:R-:W-:Y:S01]  /*34d0*/  ULEA.HI UR4, UR30, UR30, URZ, 0x1 ;  /* 0x0000001e1e047291 */ /* 0x000fe2000f8f08ff */
[----:B--2---:R-:W-:-:S03]  /*34e0*/  LOP3.LUT P1, RZ, R6, 0x1, RZ, 0xc0, !PT ;  /* 0x0000000106ff7812 */ /* 0x004fc6000782c0ff */
[----:B------:R-:W-:Y:S02]  /*34f0*/  USHF.L.U32 UR11, UR4, 0x5, URZ ;  /* 0x00000005040b7899 */ /* 0x000fe400080006ff */
[----:B------:R-:W-:Y:S02]  /*3500*/  ULOP3.LUT UR4, UR4, 0xffe, URZ, 0xc0, !UPT ;  /* 0x00000ffe04047892 */ /* 0x000fe4000f8ec0ff */
[----:B------:R-:W-:Y:S02]  /*3510*/  ULOP3.LUT UR11, UR11, 0xffffffc0, URZ, 0xc0, !UPT ;  /* 0xffffffc00b0b7892 */ /* 0x000fe4000f8ec0ff */
[----:B------:R-:W-:Y:S02]  /*3520*/  UIADD3 UR4, UPT, UPT, -UR4, UR30, URZ ;  /* 0x0000001e04047290 */ /* 0x000fe4000fffe1ff */
[----:B------:R-:W-:Y:S01]  /*3530*/  UIADD3 UR11, UPT, UPT, UR42, UR11, URZ ;  /* 0x0000000b2a0b7290 */ /* 0x000fe2000fffe0ff */
[----:B------:R-:W2:Y:S03]  /*3540*/  SYNCS.PHASECHK.TRANS64.TRYWAIT P0, [UR31+0xc0], R0 ;  /* 0x0000c000ff0075a7 */ /* 0x000ea6000800111f */
[----:B------:R-:W-:Y:S01]  /*3550*/  ULEA UR11, UR4, UR11, 0x14 ;  /* 0x0000000b040b7291 */ /* 0x000fe2000f8ea0ff */
[----:B-123--:R-:W-:Y:S11]  /*3560*/  @!P0 BRA `(.L_x_61) ;  /* 0x0000004000f48947 */ /* 0x00eff60003800000 */
.L_x_139:
[----:B------:R-:W-:Y:S01]  /*3570*/  IADD3 R10, PT, PT, R10, 0x1, RZ ;  /* 0x000000010a0a7810 */ /* 0x000fe20007ffe0ff */
[----:B------:R-:W-:Y:S06]  /*3580*/  BRA.U !UP4, `(.L_x_62) ;  /* 0x000000010cc07547 */ /* 0x000fec000b800000 */
[----:B------:R-:W-:Y:S01]  /*3590*/  UPLOP3.LUT UP2, UPT, UPT, UPT, UPT, 0x40, 0x4 ;  /* 0x000000000004789c */ /* 0x000fe20003f4e870 */
[----:B------:R-:W-:Y:S01]  /*35a0*/  UMOV UR23, UR41 ;  /* 0x0000002900177c82 */ /* 0x000fe20008000000 */
[----:B------:R-:W-:Y:S01]  /*35b0*/  UMOV UR22, UR40 ;  /* 0x0000002800167c82 */ /* 0x000fe20008000000 */
[----:B------:R-:W-:-:S08]  /*35c0*/  UMOV UR10, UR24 ;  /* 0x00000018000a7c82 */ /* 0x000fd00008000000 */
.L_x_65:
[----:B------:R-:W-:Y:S02]  /*35d0*/  UIADD3 UR23, UPT, UPT, UR23, 0x1, URZ ;  /* 0x0000000117177890 */ /* 0x000fe4000fffe0ff */
[----:B--2---:R-:W-:Y:S02]  /*35e0*/  ULEA UR5, UR10, UR26, 0x3 ;  /* 0x0000001a0a057291 */ /* 0x004fe4000f8e18ff */
[----:B------:R-:W-:Y:S01]  /*35f0*/  UISETP.NE.AND UP3, UPT, UR23, URZ, UPT ;  /* 0x000000ff1700728c */ /* 0x000fe2000bf65270 */
[----:B---3--:R-:W-:Y:S10]  /*3600*/  @P2 BRA `(.L_x_63) ;  /* 0x00000000000c2947 */ /* 0x008ff40003800000 */
[----:B-1----:R-:W-:Y:S04]  /*3610*/  SHF.L.U32 R2, R8, 0x1f, RZ ;  /* 0x0000001f08027819 */ /* 0x002fe800000006ff */
[----:B------:R-:W1:Y:S02]  /*3620*/  SYNCS.PHASECHK.TRANS64.TRYWAIT P0, [UR5], R2 ;  /* 0x00000002ff0075a7 */ /* 0x000e640008001105 */
[----:B-1----:R-:W-:Y:S05]  /*3630*/  @!P0 BRA `(.L_x_64) ;  /* 0x0000004000d88947 */ /* 0x002fea0003800000 */
.L_x_63:
[----:B------:R-:W-:Y:S01]  /*3640*/  UISETP.NE.AND UP0, UPT, UR22, 0x1, UPT ;  /* 0x000000011600788c */ /* 0x000fe2000bf05270 */
[----:B------:R-:W-:Y:S01]  /*3650*/  PLOP3.LUT P2, PT, PT, PT, PT, 0x80, 0x8 ;  /* 0x000000000008781c */ /* 0x000fe20003f4f070 */
[----:B------:R-:W-:Y:S02]  /*3660*/  UIADD3 UR4, UPT, UPT, UR10, 0x1, URZ ;  /* 0x000000010a047890 */ /* 0x000fe4000fffe0ff */
[----:B------:R-:W-:Y:S02]  /*3670*/  UIADD3 UR25, UPT, UPT, UR5, 0x20, URZ ;  /* 0x0000002005197890 */ /* 0x000fe4000fffe0ff */
[----:B------:R-:W-:Y:S01]  /*3680*/  UISETP.NE.AND UP1, UPT, UR4, 0x4, UPT ;  /* 0x000000040400788c */ /* 0x000fe2000bf25270 */
[----:B------:R-:W-:Y:S01]  /*3690*/  PLOP3.LUT P0, PT, PT, PT, UP0, 0x80, 0x8 ;  /* 0x000000000008781c */ /* 0x000fe20003f0f008 */
[----:B------:R-:W-:Y:S02]  /*36a0*/  UIADD3 UR22, UPT, UPT, UR22, -0x1, URZ ;  /* 0xffffffff16167890 */ /* 0x000fe4000fffe0ff */
[----:B------:R-:W-:Y:S02]  /*36b0*/  USEL UR6, URZ, 0x1, UP1 ;  /* 0x00000001ff067887 */ /* 0x000fe40008800000 */
[----:B------:R-:W-:Y:S01]  /*36c0*/  USEL UR24, UR4, URZ, UP1 ;  /* 0x000000ff04187287 */ /* 0x000fe20008800000 */
[----:B------:R-:W-:Y:S01]  /*36d0*/  UMOV UR7, 0x40004040 ;  /* 0x4000404000077882 */ /* 0x000fe20000000000 */
[----:B------:R-:W-:Y:S02]  /*36e0*/  UMOV UR5, 0x40004040 ;  /* 0x4000404000057882 */ /* 0x000fe40000000000 */
[----:B------:R-:W-:Y:S01]  /*36f0*/  @UP0 ULEA UR4, UR24, UR26, 0x3 ;  /* 0x0000001a18040291 */ /* 0x000fe2000f8e18ff */
[----:B------:R-:W-:Y:S01]  /*3700*/  LOP3.LUT R8, R8, UR6, RZ, 0x3c, !PT ;  /* 0x0000000608087c12 */ /* 0x000fe2000f8e3cff */
[----:B------:R-:W-:Y:S01]  /*3710*/  ULEA UR6, UR10, UR29, 0x9 ;  /* 0x0000001d0a067291 */ /* 0x000fe2000f8e48ff */
[----:B------:R-:W-:Y:S02]  /*3720*/  UMOV UR21, 0x40004040 ;  /* 0x4000404000157882 */ /* 0x000fe40000000000 */
[----:B-1----:R-:W-:Y:S01]  /*3730*/  @P0 SHF.L.U32 R0, R8, 0x1f, RZ ;  /* 0x0000001f08000819 */ /* 0x002fe200000006ff */
[----:B------:R-:W-:Y:S02]  /*3740*/  UIADD3 UR20, UPT, UPT, UR6, 0x2, URZ ;  /* 0x0000000206147890 */ /* 0x000fe4000fffe0ff */
[----:B------:R-:W-:Y:S01]  /*3750*/  UIADD3 UR16, UPT, UPT, UR6, 0x4, URZ ;  /* 0x0000000406107890 */ /* 0x000fe2000fffe0ff */
[----:B------:R2:W3:Y:S01]  /*3760*/  @P0 SYNCS.PHASECHK.TRANS64.TRYWAIT P2, [UR4], R0 ;  /* 0x00000000ff0005a7 */ /* 0x0004e20008041104 */
[----:B------:R-:W-:Y:S02]  /*3770*/  ULEA UR4, UR10, UR28, 0x9 ;  /* 0x0000001c0a047291 */ /* 0x000fe4000f8e48ff */
[----:B------:R-:W-:Y:S02]  /*3780*/  UIADD3 UR12, UPT, UPT, UR6, 0x6, URZ ;  /* 0x00000006060c7890 */ /* 0x000fe4000fffe0ff */
[----:B------:R-:W-:Y:S02]  /*3790*/  UIADD3 UR18, UPT, UPT, UR4, 0x2, URZ ;  /* 0x0000000204127890 */ /* 0x000fe4000fffe0ff */
[----:B------:R-:W-:Y:S02]  /*37a0*/  UIADD3 UR14, UPT, UPT, UR4, 0x4, URZ ;  /* 0x00000004040e7890 */ /* 0x000fe4000fffe0ff */
[----:B------:R-:W-:Y:S01]  /*37b0*/  UIADD3 UR8, UPT, UPT, UR4, 0x6, URZ ;  /* 0x0000000604087890 */ /* 0x000fe2000fffe0ff */
[----:B------:R2:W-:Y:S01]  /*37c0*/  UTCHMMA gdesc[UR4], gdesc[UR6], tmem[UR11], tmem[UR38], idesc[UR39], UP2 ;  /* 0x00ff2606040075ea */ /* 0x0005e2000900000b */
[----:B------:R-:W-:Y:S01]  /*37d0*/  UPLOP3.LUT UP2, UPT, UPT, UPT, UPT, 0x80, 0x8 ;  /* 0x000000000008789c */ /* 0x000fe20003f4f070 */
[----:B------:R-:W-:Y:S01]  /*37e0*/  UMOV UR19, 0x40004040 ;  /* 0x4000404000137882 */ /* 0x000fe20000000000 */
[----:B------:R-:W-:Y:S01]  /*37f0*/  UMOV UR17, 0x40004040 ;  /* 0x4000404000117882 */ /* 0x000fe20000000000 */
[----:B------:R2:W-:Y:S01]  /*3800*/  UTCHMMA gdesc[UR18], gdesc[UR20], tmem[UR11], tmem[UR36], idesc[UR37], UPT ;  /* 0x00ff2414120075ea */ /* 0x0005e2000b80000b */
[----:B------:R-:W-:Y:S01]  /*3810*/  UMOV UR15, 0x40004040 ;  /* 0x40004040000f7882 */ /* 0x000fe20000000000 */
[----:B------:R-:W-:Y:S01]  /*3820*/  UMOV UR13, 0x40004040 ;  /* 0x40004040000d7882 */ /* 0x000fe20000000000 */
[----:B------:R-:W-:Y:S01]  /*3830*/  UMOV UR9, 0x40004040 ;  /* 0x4000404000097882 */ /* 0x000fe20000000000 */
[----:B------:R2:W-:Y:S01]  /*3840*/  UTCHMMA gdesc[UR14], gdesc[UR16], tmem[UR11], tmem[UR34], idesc[UR35], UPT ;  /* 0x00ff22100e0075ea */ /* 0x0005e2000b80000b */
[----:B------:R2:W-:Y:S01]  /*3850*/  UTCHMMA gdesc[UR8], gdesc[UR12], tmem[UR11], tmem[UR32], idesc[UR33], UPT ;  /* 0x00ff200c080075ea */ /* 0x0005e2000b80000b */
[----:B------:R2:W-:Y:S01]  /*3860*/  UTCBAR.MULTICAST [UR25], URZ, UR27 ;  /* 0x000000ff190073e9 */ /* 0x0005e2000800081b */
[----:B------:R-:W-:Y:S01]  /*3870*/  UMOV UR10, UR24 ;  /* 0x00000018000a7c82 */ /* 0x000fe20008000000 */
[----:B------:R-:W-:Y:S05]  /*3880*/  BRA.U UP3, `(.L_x_65) ;  /* 0xfffffffd03507547 */ /* 0x000fea000b83ffff */
.L_x_62:
[----:B--2---:R-:W-:Y:S01]  /*3890*/  UIADD3 UR4, UPT, UPT, UR30, 0x1, URZ ;  /* 0x000000011e047890 */ /* 0x004fe2000fffe0ff */
[C---:B------:R-:W-:Y:S01]  /*38a0*/  ISETP.NE.AND P0, PT, R10.reuse, 0x2, PT ;  /* 0x000000020a00780c */ /* 0x040fe20003f05270 */
[----:B------:R-:W-:Y:S02]  /*38b0*/  UIADD3 UR5, UPT, UPT, UR31, 0xa0, URZ ;  /* 0x000000a01f057890 */ /* 0x000fe4000fffe0ff */
[----:B------:R-:W-:Y:S01]  /*38c0*/  UISETP.NE.AND UP0, UPT, UR4, 0x4, UPT ;  /* 0x000000040400788c */ /* 0x000fe2000bf05270 */
[----:B-1----:R-:W-:Y:S02]  /*38d0*/  SEL R0, RZ, 0x1, P0 ;  /* 0x00000001ff007807 */ /* 0x002fe40000000000 */
[----:B------:R-:W-:Y:S01]  /*38e0*/  SEL R10, R10, RZ, P0 ;  /* 0x000000ff0a0a7207 */ /* 0x000fe20000000000 */
[----:B------:R-:W-:Y:S01]  /*38f0*/  USEL UR6, URZ, 0x1, UP0 ;  /* 0x00000001ff067887 */ /* 0x000fe20008000000 */
[----:B------:R-:W-:Y:S01]  /*3900*/  LOP3.LUT R9, R9, R0, RZ, 0x3c, !PT ;  /* 0x0000000009097212 */ /* 0x000fe200078e3cff */
[----:B------:R-:W-:Y:S01]  /*3910*/  USEL UR30, UR4, URZ, UP0 ;  /* 0x000000ff041e7287 */ /* 0x000fe20008000000 */
[----:B------:R1:W-:Y:S03]  /*3920*/  UTCBAR [UR5], URZ ;  /* 0x000000ff050073e9 */ /* 0x0003e600080000ff */
[----:B------:R-:W-:Y:S01]  /*3930*/  LOP3.LUT R11, R11, UR6, RZ, 0x3c, !PT ;  /* 0x000000060b0b7c12 */ /* 0x000fe2000f8e3cff */
[----:B------:R-:W-:Y:S07]  /*3940*/  @P1 BRA `(.L_x_66) ;  /* 0xfffffff800881947 */ /* 0x000fee000383ffff */
[----:B------:R-:W2:Y:S01]  /*3950*/  S2UR UR8, SR_CgaCtaId ;  /* 0x00000000000879c3 */ /* 0x000ea20000008800 */
[----:B------:R-:W-:Y:S01]  /*3960*/  ELECT P0, URZ, PT ;  /* 0x0000000000ff782f */ /* 0x000fe20003800000 */
[----:B------:R-:W-:Y:S01]  /*3970*/  IMAD.MOV.U32 R0, RZ, RZ, 0x1 ;  /* 0x00000001ff007424 */ /* 0x000fe200078e00ff */
[----:B------:R-:W-:Y:S01]  /*3980*/  UIADD3 UR26, UPT, UPT, UR26, 0xc0, URZ ;  /* 0x000000c01a1a7890 */ /* 0x000fe2000fffe0ff */
[----:B------:R-:W-:Y:S01]  /*3990*/  SHF.L.U32 R2, R11, 0x1f, RZ ;  /* 0x0000001f0b027819 */ /* 0x000fe200000006ff */
[----:B------:R-:W-:-:S03]  /*39a0*/  UMOV UR4, 0x40 ;  /* 0x0000004000047882 */ /* 0x000fc60000000000 */
[----:B------:R-:W-:Y:S01]  /*39b0*/  UVIRTCOUNT.DEALLOC.SMPOOL 0x80 ;  /* 0x000000800000784c */ /* 0x000fe20000000000 */
[----:B--2---:R-:W-:Y:S02]  /*39c0*/  ULEA UR8, UR8, UR4, 0x18 ;  /* 0x0000000408087291 */ /* 0x004fe4000f8ec0ff */
[----:B------:R-:W-:-:S07]  /*39d0*/  ULEA UR4, UR30, UR26, 0x3 ;  /* 0x0000001a1e047291 */ /* 0x000fce000f8e18ff */
[----:B------:R2:W-:Y:S02]  /*39e0*/  @P0 STS.U8 [UR8+0x1c], R0 ;  /* 0x00001c00ff000988 */ /* 0x0005e40008000008 */
[----:B------:R-:W4:Y:S02]  /*39f0*/  SYNCS.PHASECHK.TRANS64.TRYWAIT P0, [UR4], R2 ;  /* 0x00000002ff0075a7 */ /* 0x000f240008001104 */
[----:B--2-4-:R-:W-:Y:S05]  /*3a00*/  @!P0 BRA `(.L_x_67) ;  /* 0x0000003c00fc8947 */ /* 0x014fea0003800000 */
.L_x_142:
[----:B------:R-:W-:-:S04]  /*3a10*/  UIADD3 UR4, UPT, UPT, UR30, 0x1, URZ ;  /* 0x000000011e047890 */ /* 0x000fc8000fffe0ff */
[----:B------:R-:W-:-:S04]  /*3a20*/  UISETP.NE.AND UP0, UPT, UR4, 0x4, UPT ;  /* 0x000000040400788c */ /* 0x000fc8000bf05270 */
[----:B------:R-:W-:Y:S02]  /*3a30*/  USEL UR6, URZ, 0x1, UP0 ;  /* 0x00000001ff067887 */ /* 0x000fe40008000000 */
[----:B------:R-:W-:-:S04]  /*3a40*/  USEL UR4, UR4, URZ, UP0 ;  /* 0x000000ff04047287 */ /* 0x000fc80008000000 */
[----:B-1----:R-:W-:Y:S01]  /*3a50*/  ULEA UR5, UR4, UR26, 0x3 ;  /* 0x0000001a04057291 */ /* 0x002fe2000f8e18ff */
[----:B--2---:R-:W-:-:S04]  /*3a60*/  LOP3.LUT R2, R11, UR6, RZ, 0x3c, !PT ;  /* 0x000000060b027c12 */ /* 0x004fc8000f8e3cff */
[----:B------:R-:W-:-:S04]  /*3a70*/  SHF.L.U32 R3, R2, 0x1f, RZ ;  /* 0x0000001f02037819 */ /* 0x000fc800000006ff */
[----:B------:R-:W1:Y:S02]  /*3a80*/  SYNCS.PHASECHK.TRANS64.TRYWAIT P0, [UR5], R3 ;  /* 0x00000003ff0075a7 */ /* 0x000e640008001105 */
[----:B-1----:R-:W-:Y:S05]  /*3a90*/  @!P0 BRA `(.L_x_68) ;  /* 0x0000003c00f08947 */ /* 0x002fea0003800000 */
.L_x_144:
        /* <DEDUP_REMOVED lines=9> */
.L_x_146:
[----:B------:R-:W-:-:S04]  /*3b30*/  UIADD3 UR4, UPT, UPT, UR4, 0x1, URZ ;  /* 0x0000000104047890 */ /* 0x000fc8000fffe0ff */
[----:B------:R-:W-:-:S04]  /*3b40*/  UISETP.NE.AND UP0, UPT, UR4, 0x4, UPT ;  /* 0x000000040400788c */ /* 0x000fc8000bf05270 */
[----:B------:R-:W-:Y:S02]  /*3b50*/  USEL UR5, URZ, 0x1, UP0 ;  /* 0x00000001ff057887 */ /* 0x000fe40008000000 */
[----:B------:R-:W-:-:S04]  /*3b60*/  USEL UR4, UR4, URZ, UP0 ;  /* 0x000000ff04047287 */ /* 0x000fc80008000000 */
[----:B------:R-:W-:Y:S01]  /*3b70*/  ULEA UR4, UR4, UR26, 0x3 ;  /* 0x0000001a04047291 */ /* 0x000fe2000f8e18ff */
[----:B------:R-:W-:-:S04]  /*3b80*/  LOP3.LUT R2, R2, UR5, RZ, 0x3c, !PT ;  /* 0x0000000502027c12 */ /* 0x000fc8000f8e3cff */
[----:B------:R-:W-:-:S04]  /*3b90*/  SHF.L.U32 R2, R2, 0x1f, RZ ;  /* 0x0000001f02027819 */ /* 0x000fc800000006ff */
[----:B------:R-:W2:Y:S02]  /*3ba0*/  SYNCS.PHASECHK.TRANS64.TRYWAIT P0, [UR4], R2 ;  /* 0x00000002ff0075a7 */ /* 0x000ea40008001104 */
[----:B--2---:R-:W-:Y:S05]  /*3bb0*/  @!P0 BRA `(.L_x_70) ;  /* 0x0000003c00d88947 */ /* 0x004fea0003800000 */
.L_x_148:
[----:B------:R-:W-:Y:S01]  /*3bc0*/  NOP ;  /* 0x0000000000007918 */ /* 0x000fe20000000000 */
[----:B-1----:R-:W1:Y:S01]  /*3bd0*/  LDS R0, [UR8+0x14] ;  /* 0x00001408ff007984 */ /* 0x002e620008000800 */
[----:B------:R-:W-:Y:S01]  /*3be0*/  ULOP3.LUT UR4, UR42, 0xffff, URZ, 0xc0, !UPT ;  /* 0x0000ffff2a047892 */ /* 0x000fe2000f8ec0ff */
[----:B------:R-:W-:Y:S01]  /*3bf0*/  UMOV UR5, 0xffff ;  /* 0x0000ffff00057882 */ /* 0x000fe20000000000 */
[----:B------:R-:W-:Y:S02]  /*3c00*/  UMOV UR6, 0x1 ;  /* 0x0000000100067882 */ /* 0x000fe40000000000 */
[----:B------:R-:W-:-:S04]  /*3c10*/  USHF.R.U32.HI UR4, URZ, 0x5, UR4 ;  /* 0x00000005ff047899 */ /* 0x000fc80008011604 */
[----:B------:R-:W-:Y:S02]  /*3c20*/  USHF.L.U32 UR5, UR5, UR4, URZ ;  /* 0x0000000405057299 */ /* 0x000fe400080006ff */
[----:B------:R-:W-:-:S04]  /*3c30*/  USHF.L.U32 UR4, UR6, UR4, URZ ;  /* 0x0000000406047299 */ /* 0x000fc800080006ff */
[----:B-1----:R-:W-:-:S04]  /*3c40*/  LOP3.LUT R0, R0, UR5, RZ, 0xc0, !PT ;  /* 0x0000000500007c12 */ /* 0x002fc8000f8ec0ff */
[----:B------:R-:W-:-:S13]  /*3c50*/  ISETP.NE.AND P0, PT, R0, UR5, PT ;  /* 0x0000000500007c0c */ /* 0x000fda000bf05270 */
[----:B------:R-:W-:Y:S05]  /*3c60*/  @P0 BRA `(.L_x_71) ;  /* 0x0000000000580947 */ /* 0x000fea0003800000 */
[----:B------:R-:W1:Y:S02]  /*3c70*/  LDS R0, [UR8+0x18] ;  /* 0x00001808ff007984 */ /* 0x000e640008000800 */
[----:B-1----:R-:W-:-:S04]  /*3c80*/  LOP3.LUT R0, R0, UR4, RZ, 0xc0, !PT ;  /* 0x0000000400007c12 */ /* 0x002fc8000f8ec0ff */
[----:B------:R-:W-:-:S13]  /*3c90*/  ISETP.NE.AND P0, PT, R0, UR4, PT ;  /* 0x0000000400007c0c */ /* 0x000fda000bf05270 */
[----:B------:R-:W-:Y:S05]  /*3ca0*/  @P0 BRA `(.L_x_72) ;  /* 0x00000000003c0947 */ /* 0x000fea0003800000 */
[----:B------:R-:W1:Y:S01]  /*3cb0*/  S2R R2, SR_LANEID ;  /* 0x0000000000027919 */ /* 0x000e620000000000 */
[----:B------:R-:W-:-:S06]  /*3cc0*/  ULOP3.LUT UR5, URZ, UR5, URZ, 0x33, !UPT ;  /* 0x00000005ff057292 */ /* 0x000fcc000f8e33ff */
[----:B------:R-:W-:-:S04]  /*3cd0*/  IMAD.U32 R0, RZ, RZ, UR5 ;  /* 0x00000005ff007e24 */ /* 0x000fc8000f8e00ff */
[----:B------:R2:W4:Y:S02]  /*3ce0*/  REDUX UR7, R0 ;  /* 0x00000000000773c4 */ /* 0x0005240000000000 */
[----:B------:R1:W-:Y:S01]  /*3cf0*/  UTCATOMSWS.AND URZ, UR5 ;  /* 0x0000000500ff79e3 */ /* 0x0003e20008000000 */
[----:B--2---:R-:W-:Y:S01]  /*3d00*/  LOP3.LUT R0, RZ, UR4, RZ, 0x33, !PT ;  /* 0x00000004ff007c12 */ /* 0x004fe2000f8e33ff */
[----:B------:R-:W-:Y:S02]  /*3d10*/  VOTEU.ANY UR4, UPT, PT ;  /* 0x0000000000047886 */ /* 0x000fe400038e0100 */
[----:B------:R-:W-:Y:S02]  /*3d20*/  UFLO.U32 UR4, UR4 ;  /* 0x00000004000472bd */ /* 0x000fe400080e0000 */
[----:B------:R-:W2:Y:S04]  /*3d30*/  REDUX UR6, R0 ;  /* 0x00000000000673c4 */ /* 0x000ea80000000000 */
[----:B-1----:R-:W-:-:S02]  /*3d40*/  ISETP.EQ.U32.AND P0, PT, R2, UR4, PT ;  /* 0x0000000402007c0c */ /* 0x002fc4000bf02070 */
[----:B----4-:R-:W-:-:S11]  /*3d50*/  MOV R2, UR7 ;  /* 0x0000000700027c02 */ /* 0x010fd60008000f00 */
[----:B------:R1:W-:Y:S01]  /*3d60*/  @P0 ATOMS.AND RZ, [UR8+0x14], R2 ;  /* 0x00001402ffff098c */ /* 0x0003e2000a800008 */
[----:B--2---:R-:W-:-:S05]  /*3d70*/  IMAD.U32 R0, RZ, RZ, UR6 ;  /* 0x00000006ff007e24 */ /* 0x004fca000f8e00ff */
[----:B------:R1:W-:Y:S01]  /*3d80*/  @P0 ATOMS.AND RZ, [UR8+0x18], R0 ;  /* 0x00001800ffff098c */ /* 0x0003e2000a800008 */
[----:B------:R-:W-:Y:S05]  /*3d90*/  BRA `(.L_x_73) ;  /* 0x0000000000147947 */ /* 0x000fea0003800000 */
.L_x_72:
[----:B------:R-:W-:Y:S02]  /*3da0*/  MOV R2, 0x3dc0 ;  /* 0x00003dc000027802 */ /* 0x000fe40000000f00 */
[----:B---3-5:R-:W-:Y:S05]  /*3db0*/  CALL.REL.NOINC `($__internal_0_$__cuda_sm10x_tcgen05_guardrail_trap_col_being_dealloced_not_returned_by_alloc) ;  /* 0x00000040004c7944 */ /* 0x028fea0003c00000 */
[----:B------:R-:W-:Y:S05]  /*3dc0*/  BRA `(.L_x_73) ;  /* 0x0000000000087947 */ /* 0x000fea0003800000 */
.L_x_71:
[----:B------:R-:W-:Y:S02]  /*3dd0*/  MOV R2, 0x3df0 ;  /* 0x00003df000027802 */ /* 0x000fe40000000f00 */
[----:B---3-5:R-:W-:Y:S05]  /*3de0*/  CALL.REL.NOINC `($__internal_2_$__cuda_sm10x_tcgen05_guardrail_trap_unallocated_columns_being_dealloced) ;  /* 0x0000004000587944 */ /* 0x028fea0003c00000 */
.L_x_73:
[----:B------:R-:W-:Y:S01]  /*3df0*/  NOP ;  /* 0x0000000000007918 */ /* 0x000fe20000000000 */
[----:B------:R-:W-:Y:S05]  /*3e00*/  EXIT ;  /* 0x000000000000794d */ /* 0x000fea0003800000 */
.L_x_55:
[----:B------:R-:W-:-:S09]  /*3e10*/  UISETP.NE.OR UP0, UPT, UR22, 0x3, !UP3 ;  /* 0x000000031600788c */ /* 0x000fd2000df05670 */
[----:B------:R-:W-:Y:S05]  /*3e20*/  BRA.U UP0, `(.L_x_74) ;  /* 0x0000000d00f07547 */ /* 0x000fea000b800000 */
[----:B------:R-:W1:Y:S01]  /*3e30*/  LDCU UR28, c[0x0][0x370] ;  /* 0x00006e00ff1c77ac */ /* 0x000e620008000800 */
[----:B------:R-:W2:Y:S01]  /*3e40*/  LDC.64 R16, c[0x0][0x348] ;  /* 0x0000d200ff107b82 */ /* 0x000ea20000000a00 */
[----:B------:R-:W-:Y:S02]  /*3e50*/  HFMA2 R13, -RZ, RZ, 0, 0 ;  /* 0x00000000ff0d7431 */ /* 0x000fe400000001ff */
[----:B------:R-:W-:Y:S01]  /*3e60*/  IMAD.MOV.U32 R15, RZ, RZ, 0x1 ;  /* 0x00000001ff0f7424 */ /* 0x000fe200078e00ff */
[----:B------:R-:W1:Y:S01]  /*3e70*/  LDCU.128 UR32, c[0x0][0xb10] ;  /* 0x00016200ff2077ac */ /* 0x000e620008000c00 */
[----:B------:R-:W-:Y:S01]  /*3e80*/  IMAD.MOV.U32 R14, RZ, RZ, RZ ;  /* 0x000000ffff0e7224 */ /* 0x000fe200078e00ff */
[----:B------:R-:W-:Y:S01]  /*3e90*/  MOV R7, 0x1000 ;  /* 0x0000100000077802 */ /* 0x000fe20000000f00 */
[----:B------:R-:W3:Y:S01]  /*3ea0*/  LDCU UR27, c[0x0][0x374] ;  /* 0x00006e80ff1b77ac */ /* 0x000ee20008000800 */
[----:B------:R-:W4:Y:S01]  /*3eb0*/  LDC.64 R2, c[0x0][0x888] ;  /* 0x00022200ff027b82 */ /* 0x000f220000000a00 */
[----:B------:R-:W3:Y:S01]  /*3ec0*/  LDCU UR15, c[0x0][0xb0c] ;  /* 0x00016180ff0f77ac */ /* 0x000ee20008000800 */
[----:B------:R-:W3:Y:S06]  /*3ed0*/  LDCU UR38, c[0x0][0xb20] ;  /* 0x00016400ff2677ac */ /* 0x000eec0008000800 */
[----:B------:R-:W2:Y:S01]  /*3ee0*/  LDC.64 R4, c[0x0][0x890] ;  /* 0x00022400ff047b82 */ /* 0x000ea20000000a00 */
[----:B------:R-:W3:Y:S01]  /*3ef0*/  LDCU UR4, c[0x0][0xb30] ;  /* 0x00016600ff0477ac */ /* 0x000ee20008000800 */
[----:B-1----:R-:W-:-:S02]  /*3f00*/  UIMAD.WIDE.U32 UR6, UR28, UR32, URZ ;  /* 0x000000201c0672a5 */ /* 0x002fc4000f8e00ff */
[----:B---3--:R-:W-:Y:S01]  /*3f10*/  UIMAD.WIDE.U32 UR8, UR27, UR35, URZ ;  /* 0x000000231b0872a5 */ /* 0x008fe2000f8e00ff */
[----:B------:R-:W-:Y:S01]  /*3f20*/  UMOV UR24, 0x400 ;  /* 0x0000040000187882 */ /* 0x000fe20000000000 */
[----:B------:R-:W-:-:S03]  /*3f30*/  UPLOP3.LUT UP3, UPT, UPT, UPT, UPT, 0x40, 0x4 ;  /* 0x000000000004789c */ /* 0x000fc60003f6e870 */
[----:B------:R-:W-:Y:S01]  /*3f40*/  UMOV UR6, UR7 ;  /* 0x0000000700067c82 */ /* 0x000fe20008000000 */
[----:B------:R-:W-:Y:S01]  /*3f50*/  UISETP.GE.AND UP0, UPT, UR40, 0x1, UPT ;  /* 0x000000012800788c */ /* 0x000fe2000bf06270 */
[----:B------:R-:W-:Y:S01]  /*3f60*/  UMOV UR29, UR9 ;  /* 0x00000009001d7c82 */ /* 0x000fe20008000000 */
[----:B------:R-:W-:Y:S01]  /*3f70*/  UISETP.NE.AND UP4, UPT, UR40, 0x1, UPT ;  /* 0x000000012800788c */ /* 0x000fe2000bf85270 */
[----:B------:R-:W1:Y:S01]  /*3f80*/  LDCU.64 UR16, c[0x0][0xb28] ;  /* 0x00016500ff1077ac */ /* 0x000e620008000a00 */
[----:B------:R-:W-:Y:S02]  /*3f90*/  ULEA UR24, UR54, UR24, 0x18 ;  /* 0x0000001836187291 */ /* 0x000fe4000f8ec0ff */
[----:B------:R-:W-:Y:S02]  /*3fa0*/  UISETP.NE.AND UP6, UPT, UR15, 0x1, UPT ;  /* 0x000000010f00788c */ /* 0x000fe4000bfc5270 */
[----:B------:R-:W-:Y:S02]  /*3fb0*/  UISETP.NE.AND UP5, UPT, UR34, 0x1, UPT ;  /* 0x000000012200788c */ /* 0x000fe4000bfa5270 */
[----:B------:R-:W-:-:S02]  /*3fc0*/  USHF.R.U32.HI UR31, URZ, UR33, UR6 ;  /* 0x00000021ff1f7299 */ /* 0x000fc40008011606 */
[----:B------:R-:W-:Y:S02]  /*3fd0*/  USHF.R.U32.HI UR29, URZ, UR38, UR29 ;  /* 0x00000026ff1d7299 */ /* 0x000fe4000801161d */
[----:B------:R-:W-:Y:S01]  /*3fe0*/  UISETP.NE.AND UP2, UPT, UR4, 0x1, UPT ;  /* 0x000000010400788c */ /* 0x000fe2000bf45270 */
[----:B------:R-:W-:-:S10]  /*3ff0*/  UMOV UR12, URZ ;  /* 0x000000ff000c7c82 */ /* 0x000fd40008000000 */
.L_x_83:
[C---:B------:R-:W-:Y:S02]  /*4000*/  LEA R12, R14.reuse, UR24, 0x3 ;  /* 0x000000180e0c7c11 */ /* 0x040fe4000f8e18ff */
[----:B------:R-:W-:Y:S02]  /*4010*/  SHF.L.U32 R0, R13, 0x1f, RZ ;  /* 0x0000001f0d007819 */ /* 0x000fe400000006ff */
[----:B------:R-:W-:Y:S02]  /*4020*/  LEA R8, R14, UR24, 0x4 ;  /* 0x000000180e087c11 */ /* 0x000fe4000f8e20ff */
[----:B---3--:R-:W3:Y:S02]  /*4030*/  SYNCS.PHASECHK.TRANS64.TRYWAIT P0, [R12+URZ+0x80], R0 ;  /* 0x000080000c0075a7 */ /* 0x008ee400080011ff */
[----:B---3--:R-:W-:Y:S05]  /*4040*/  @!P0 BRA `(.L_x_75) ;  /* 0x0000003800cc8947 */ /* 0x008fea0003800000 */
.L_x_149:
[----:B------:R-:W1:Y:S01]  /*4050*/  LDS.128 R8, [R8+0x110] ;  /* 0x0001100008087984 */ /* 0x000e620000000c00 */
[----:B------:R-:W-:Y:S01]  /*4060*/  UISETP.GE.AND UP0, UPT, UR40, 0x1, UPT ;  /* 0x000000012800788c */ /* 0x000fe2000bf06270 */
[----:B------:R-:W-:Y:S01]  /*4070*/  @!PT LDS RZ, [RZ] ;  /* 0x00000000fffff984 */ /* 0x000fe20000000800 */
[----:B------:R-:W-:Y:S01]  /*4080*/  @!PT LDS RZ, [RZ] ;  /* 0x00000000fffff984 */ /* 0x000fe20000000800 */
[----:B------:R-:W-:Y:S01]  /*4090*/  @!PT LDS RZ, [RZ] ;  /* 0x00000000fffff984 */ /* 0x000fe20000000800 */
[----:B------:R-:W-:Y:S01]  /*40a0*/  @!PT LDS RZ, [RZ] ;  /* 0x00000000fffff984 */ /* 0x000fe20000000800 */
[----:B------:R2:W-:Y:S06]  /*40b0*/  MEMBAR.ALL.CTA ;  /* 0x0000000000007992 */ /* 0x0005ec0000008000 */
[----:B--2---:R-:W2:Y:S01]  /*40c0*/  FENCE.VIEW.ASYNC.S ;  /* 0x00000000000073c6 */ /* 0x004ea20000000000 */
[----:B-1----:R-:W-:Y:S11]  /*40d0*/  LOP3.LUT P0, RZ, R10, 0x1, RZ, 0xc0, !PT ;  /* 0x000000010aff7812 */ /* 0x002ff6000780c0ff */
[----:B------:R-:W-:Y:S02]  /*40e0*/  @!UPT UIADD3 URZ, UPT, UPT, URZ, URZ, URZ ;  /* 0x000000fffffff290 */ /* 0x000fe4000fffe0ff */
[----:B--2---:R-:W-:Y:S01]  /*40f0*/  VOTEU.ANY UP1, P0 ;  /* 0x0000000000ff7886 */ /* 0x004fe20000020100 */
[----:B------:R-:W-:Y:S11]  /*4100*/  PLOP3.LUT P0, PT, PT, PT, UP1, 0x80, 0x8 ;  /* 0x000000000008781c */ /* 0x000ff60003f0f018 */
[----:B------:R-:W-:Y:S02]  /*4110*/  @!UPT UIADD3 URZ, UPT, UPT, URZ, URZ, URZ ;  /* 0x000000fffffff290 */ /* 0x000fe4000fffe0ff */
[----:B---3--:R-:W-:Y:S02]  /*4120*/  @P0 SHF.R.U32.HI R0, RZ, 0x10, R9 ;  /* 0x00000010ff000819 */ /* 0x008fe40000011609 */
[----:B------:R-:W-:Y:S02]  /*4130*/  @P0 MOV R6, R8 ;  /* 0x0000000800060202 */ /* 0x000fe40000000f00 */
[----:B------:R-:W-:Y:S01]  /*4140*/  @P0 R2UR UR4, R0 ;  /* 0x00000000000402ca */ /* 0x000fe200000e0000 */
[----:B------:R-:W-:Y:S01]  /*4150*/  VIADD R0, R12, 0x90 ;  /* 0x000000900c007836 */ /* 0x000fe20000000000 */
[----:B------:R-:W-:Y:S02]  /*4160*/  @P0 LOP3.LUT R8, R9, 0xffff, RZ, 0xc0, !PT ;  /* 0x0000ffff09080812 */ /* 0x000fe400078ec0ff */
[----:B------:R-:W-:Y:S02]  /*4170*/  @P0 R2UR UR6, R6 ;  /* 0x00000000060602ca */ /* 0x000fe400000e0000 */
[----:B------:R-:W-:Y:S02]  /*4180*/  PRMT R0, RZ, 0x654, R0 ;  /* 0x00000654ff007816 */ /* 0x000fe40000000000 */
[----:B------:R-:W-:Y:S02]  /*4190*/  @P0 R2UR UR5, R8 ;  /* 0x00000000080502ca */ /* 0x000fe400000e0000 */
[----:B------:R1:W-:Y:S03]  /*41a0*/  SYNCS.ARRIVE.TRANS64.RED.A1T0 RZ, [R0+URZ], RZ ;  /* 0x000000ff00ff79a7 */ /* 0x0003e600081004ff */
[----:B------:R-:W-:Y:S04]  /*41b0*/  @UP1 UMOV UR25, UR4 ;  /* 0x0000000400191c82 */ /* 0x000fe80008000000 */
[----:B------:R-:W-:Y:S04]  /*41c0*/  @UP1 UMOV UR14, UR6 ;  /* 0x00000006000e1c82 */ /* 0x000fe80008000000 */
[----:B------:R-:W-:Y:S01]  /*41d0*/  @UP1 UMOV UR13, UR5 ;  /* 0x00000005000d1c82 */ /* 0x000fe20008000000 */
[----:B------:R-:W-:Y:S05]  /*41e0*/  BRA.U !UP0, `(.L_x_76) ;  /* 0x0000000108a47547 */ /* 0x000fea000b800000 */
[----:B------:R-:W-:Y:S02]  /*41f0*/  UIMAD.WIDE.U32 UR8, UR13, UR35, URZ ;  /* 0x000000230d0872a5 */ /* 0x000fe4000f8e00ff */
[----:B------:R-:W-:Y:S02]  /*4200*/  UIMAD.WIDE.U32 UR10, UR14, UR32, URZ ;  /* 0x000000200e0a72a5 */ /* 0x000fe4000f8e00ff */
[----:B------:R-:W-:Y:S02]  /*4210*/  USEL UR4, UR27, UR29, !UP5 ;  /* 0x0000001d1b047287 */ /* 0x000fe4000e800000 */
[----:B------:R-:W-:Y:S02]  /*4220*/  USEL UR7, UR28, UR31, !UP6 ;  /* 0x0000001f1c077287 */ /* 0x000fe4000f000000 */
[----:B------:R-:W-:Y:S02]  /*4230*/  UIMAD.WIDE.U32 UR18, UR4, UR16, URZ ;  /* 0x00000010041272a5 */ /* 0x000fe4000f8e00ff */
[----:B------:R-:W-:Y:S01]  /*4240*/  UIMAD.WIDE.U32 UR20, UR7, UR16, URZ ;  /* 0x00000010071472a5 */ /* 0x000fe2000f8e00ff */
[----:B------:R-:W-:Y:S02]  /*4250*/  UMOV UR5, UR9 ;  /* 0x0000000900057c82 */ /* 0x000fe40008000000 */
[----:B------:R-:W-:Y:S03]  /*4260*/  USHF.R.U32.HI UR6, URZ, UR38, UR5 ;  /* 0x00000026ff067299 */ /* 0x000fe60008011605 */
[----:B------:R-:W-:Y:S01]  /*4270*/  UMOV UR5, UR11 ;  /* 0x0000000b00057c82 */ /* 0x000fe20008000000 */
[----:B------:R-:W-:Y:S02]  /*4280*/  USEL UR6, UR13, UR6, !UP5 ;  /* 0x000000060d067287 */ /* 0x000fe4000e800000 */
[----:B------:R-:W-:Y:S02]  /*4290*/  USHF.R.U32.HI UR8, URZ, UR33, UR5 ;  /* 0x00000021ff087299 */ /* 0x000fe40008011605 */
[----:B------:R-:W-:Y:S01]  /*42a0*/  UIMAD.WIDE.U32 UR10, UR6, UR16, URZ ;  /* 0x00000010060a72a5 */ /* 0x000fe2000f8e00ff */
[----:B------:R-:W-:Y:S02]  /*42b0*/  UMOV UR5, UR19 ;  /* 0x0000001300057c82 */ /* 0x000fe40008000000 */
[----:B------:R-:W-:Y:S03]  /*42c0*/  @UP4 USHF.R.U32.HI UR4, URZ, UR17, UR5 ;  /* 0x00000011ff044299 */ /* 0x000fe60008011605 */
[----:B------:R-:W-:Y:S01]  /*42d0*/  UMOV UR5, UR21 ;  /* 0x0000001500057c82 */ /* 0x000fe20008000000 */
[----:B------:R-:W-:Y:S02]  /*42e0*/  UIMAD UR4, UR40, UR4, URZ ;  /* 0x00000004280472a4 */ /* 0x000fe4000f8e02ff */
[----:B------:R-:W-:Y:S02]  /*42f0*/  @UP4 USHF.R.U32.HI UR7, URZ, UR17, UR5 ;  /* 0x00000011ff074299 */ /* 0x000fe40008011605 */
[----:B------:R-:W-:Y:S02]  /*4300*/  USEL UR5, UR14, UR8, !UP6 ;  /* 0x000000080e057287 */ /* 0x000fe4000f000000 */
[----:B------:R-:W-:Y:S02]  /*4310*/  UIMAD UR8, UR40, UR7, URZ ;  /* 0x00000007280872a4 */ /* 0x000fe4000f8e02ff */
[----:B------:R-:W-:Y:S03]  /*4320*/  UISETP.GE.AND UP0, UPT, UR6, UR4, UPT ;  /* 0x000000040600728c */ /* 0x000fe6000bf06270 */
[----:B------:R-:W-:Y:S01]  /*4330*/  UMOV UR4, UR11 ;  /* 0x0000000b00047c82 */ /* 0x000fe20008000000 */
[----:B------:R-:W-:Y:S02]  /*4340*/  UISETP.GE.OR UP0, UPT, UR5, UR8, UP0 ;  /* 0x000000080500728c */ /* 0x000fe40008706670 */
[----:B------:R-:W-:Y:S02]  /*4350*/  USHF.R.U32.HI UR4, URZ, UR17, UR4 ;  /* 0x00000011ff047299 */ /* 0x000fe40008011604 */
[----:B------:R-:W-:Y:S02]  /*4360*/  UIMAD.WIDE.U32 UR8, UR5, UR16, URZ ;  /* 0x00000010050872a5 */ /* 0x000fe4000f8e00ff */
[----:B------:R-:W-:Y:S04]  /*4370*/  USEL UR10, UR6, UR4, !UP4 ;  /* 0x00000004060a7287 */ /* 0x000fe8000e000000 */
[----:B------:R-:W-:Y:S01]  /*4380*/  UIADD3 UR11, UPT, UPT, -UR10, URZ, URZ ;  /* 0x000000ff0a0b7290 */ /* 0x000fe2000fffe1ff */
[----:B------:R-:W-:Y:S02]  /*4390*/  @!UP0 UMOV UR4, UR9 ;  /* 0x0000000900048c82 */ /* 0x000fe40008000000 */
[----:B------:R-:W-:Y:S02]  /*43a0*/  @!UP0 USHF.R.U32.HI UR4, URZ, UR17, UR4 ;  /* 0x00000011ff048299 */ /* 0x000fe40008011604 */
[----:B------:R-:W-:Y:S02]  /*43b0*/  UIMAD UR8, UR40, UR11, UR6 ;  /* 0x0000000b280872a4 */ /* 0x000fe4000f8e0206 */
[----:B------:R-:W-:Y:S04]  /*43c0*/  @!UP0 USEL UR4, UR5, UR4, !UP4 ;  /* 0x0000000405048287 */ /* 0x000fe8000e000000 */
[----:B------:R-:W-:Y:S02]  /*43d0*/  @!UP0 UIMAD UR8, UR7, UR8, UR4 ;  /* 0x00000008070882a4 */ /* 0x000fe4000f8e0204 */
[----:B------:R-:W-:Y:S02]  /*43e0*/  @!UP0 UIADD3 UR9, UPT, UPT, UR10, -UR4, URZ ;  /* 0x800000040a098290 */ /* 0x000fe4000fffe0ff */
[----:B------:R-:W-:Y:S02]  /*43f0*/  UIADD3 UR4, UPT, UPT, -UR5, URZ, URZ ;  /* 0x000000ff05047290 */ /* 0x000fe4000fffe1ff */
[----:B------:R-:W-:Y:S02]  /*4400*/  UIADD3 UR7, UPT, UPT, -UR6, URZ, URZ ;  /* 0x000000ff06077290 */ /* 0x000fe4000fffe1ff */
[----:B------:R-:W-:Y:S02]  /*4410*/  @!UP0 UIMAD UR6, UR9, UR40, UR5 ;  /* 0x00000028090682a4 */ /* 0x000fe4000f8e0205 */
[----:B------:R-:W-:Y:S02]  /*4420*/  UIMAD UR14, UR15, UR4, UR14 ;  /* 0x000000040f0e72a4 */ /* 0x000fe4000f8e020e */
[----:B------:R-:W-:Y:S01]  /*4430*/  UIMAD UR13, UR34, UR7, UR13 ;  /* 0x00000007220d72a4 */ /* 0x000fe2000f8e020d */
[----:B------:R-:W-:Y:S02]  /*4440*/  @!UP0 UMOV UR5, UR8 ;  /* 0x0000000800058c82 */ /* 0x000fe40008000000 */
[----:B------:R-:W-:Y:S02]  /*4450*/  UIMAD UR14, UR5, UR15, UR14 ;  /* 0x0000000f050e72a4 */ /* 0x000fe4000f8e020e */
[----:B------:R-:W-:Y:S11]  /*4460*/  UIMAD UR13, UR6, UR34, UR13 ;  /* 0x00000022060d72a4 */ /* 0x000ff6000f8e020d */
[----:B------:R-:W-:Y:S01]  /*4470*/  @!UPT UIADD3 URZ, UPT, UPT, URZ, URZ, URZ ;  /* 0x000000fffffff290 */ /* 0x000fe2000fffe0ff */
.L_x_76:
[----:B------:R-:W2:Y:S01]  /*4480*/  @!UP2 LDCU.128 UR20, c[0x0][0xb10] ;  /* 0x00016200ff14a7ac */ /* 0x000ea20008000c00 */
[C---:B------:R-:W-:Y:S02]  /*4490*/  ISETP.NE.U32.AND P1, PT, R4.reuse, RZ, PT ;  /* 0x000000ff0400720c */ /* 0x040fe40003f25070 */
[----:B------:R-:W-:Y:S02]  /*44a0*/  ISETP.NE.U32.AND P0, PT, R4, RZ, PT ;  /* 0x000000ff0400720c */ /* 0x000fe40003f05070 */
[C---:B------:R-:W-:Y:S02]  /*44b0*/  ISETP.NE.AND.EX P1, PT, R5.reuse, RZ, PT, P1 ;  /* 0x000000ff0500720c */ /* 0x040fe40003f25310 */
[----:B------:R-:W-:Y:S01]  /*44c0*/  ISETP.NE.AND.EX P0, PT, R5, RZ, PT, P0 ;  /* 0x000000ff0500720c */ /* 0x000fe20003f05300 */
[----:B------:R-:W3:Y:S01]  /*44d0*/  @!UP2 LDCU UR5, c[0x0][0xb0c] ;  /* 0x00016180ff05a7ac */ /* 0x000ee20008000800 */
[----:B------:R-:W-:Y:S02]  /*44e0*/  USHF.L.U32 UR11, UR26, 0x6, URZ ;  /* 0x000000061a0b7899 */ /* 0x000fe400080006ff */
[----:B------:R-:W-:Y:S02]  /*44f0*/  USHF.L.U32 UR10, UR30, 0x6, URZ ;  /* 0x000000061e0a7899 */ /* 0x000fe400080006ff */
[----:B--2---:R-:W-:Y:S07]  /*4500*/  UIMAD.WIDE.U32 UR6, UR14, UR20, URZ ;  /* 0x000000140e0672a5 */ /* 0x004fee000f8e00ff */
[----:B------:R-:W-:Y:S01]  /*4510*/  @!UP2 UMOV UR4, UR7 ;  /* 0x000000070004ac82 */ /* 0x000fe20008000000 */
[----:B---3--:R-:W-:Y:S02]  /*4520*/  @!UP2 UISETP.NE.AND UP0, UPT, UR5, 0x1, UPT ;  /* 0x000000010500a88c */ /* 0x008fe4000bf05270 */
[----:B------:R-:W-:Y:S02]  /*4530*/  @!UP2 USHF.R.U32.HI UR4, URZ, UR21, UR4 ;  /* 0x00000015ff04a299 */ /* 0x000fe40008011604 */
[----:B------:R-:W-:Y:S02]  /*4540*/  UIMAD.WIDE.U32 UR6, UR13, UR23, URZ ;  /* 0x000000170d0672a5 */ /* 0x000fe4000f8e00ff */
[----:B------:R-:W-:Y:S02]  /*4550*/  @!UP2 USEL UR8, UR14, UR4, !UP0 ;  /* 0x000000040e08a287 */ /* 0x000fe4000c000000 */
[----:B------:R-:W-:Y:S03]  /*4560*/  @!UP2 UISETP.NE.AND UP0, UPT, UR22, 0x1, UPT ;  /* 0x000000011600a88c */ /* 0x000fe6000bf05270 */
[----:B------:R-:W-:Y:S02]  /*4570*/  @!UP2 UMOV UR6, UR7 ;  /* 0x000000070006ac82 */ /* 0x000fe40008000000 */
[----:B------:R-:W2:Y:S02]  /*4580*/  @!UP2 LDCU UR4, c[0x0][0xb20] ;  /* 0x00016400ff04a7ac */ /* 0x000ea40008000800 */
[----:B--2---:R-:W-:Y:S04]  /*4590*/  @!UP2 USHF.R.U32.HI UR6, URZ, UR4, UR6 ;  /* 0x00000004ff06a299 */ /* 0x004fe80008011606 */
[----:B------:R-:W-:Y:S04]  /*45a0*/  @!UP2 USEL UR6, UR13, UR6, !UP0 ;  /* 0x000000060d06a287 */ /* 0x000fe8000c000000 */
[----:B------:R-:W-:Y:S02]  /*45b0*/  @!UP2 UIADD3 UR4, UPT, UPT, -UR8, UR6, URZ ;  /* 0x000000060804a290 */ /* 0x000fe4000fffe1ff */
[----:B------:R-:W-:Y:S02]  /*45c0*/  @!UP2 UIADD3 UR6, UPT, UPT, UR8, -UR6, URZ ;  /* 0x800000060806a290 */ /* 0x000fe4000fffe0ff */
[----:B------:R-:W-:Y:S02]  /*45d0*/  @!UP2 UIMAD UR14, UR4, UR5, UR14 ;  /* 0x00000005040ea2a4 */ /* 0x000fe4000f8e020e */
[----:B------:R-:W-:Y:S01]  /*45e0*/  @!UP2 UIMAD UR13, UR6, UR22, UR13 ;  /* 0x00000016060da2a4 */ /* 0x000fe2000f8e020d */
[----:B------:R-:W-:Y:S11]  /*45f0*/  BRA.U UP3, `(.L_x_77) ;  /* 0x0000000103107547 */ /* 0x000ff6000b800000 */
[----:B------:R-:W-:Y:S04]  /*4600*/  MOV R6, UR37 ;  /* 0x0000002500067c02 */ /* 0x000fe80008000f00 */
[----:B------:R-:W-:Y:S04]  /*4610*/  SHF.L.U32 R6, R6, 0x1f, RZ ;  /* 0x0000001f06067819 */ /* 0x000fe800000006ff */
[----:B------:R-:W2:Y:S02]  /*4620*/  SYNCS.PHASECHK.TRANS64.TRYWAIT P2, [UR24+0x78], R6 ;  /* 0x00007806ff0075a7 */ /* 0x000ea40008041118 */
[----:B--2---:R-:W-:Y:S05]  /*4630*/  @!P2 BRA `(.L_x_78) ;  /* 0x000000340064a947 */ /* 0x004fea0003800000 */
.L_x_77:
[----:B------:R-:W-:Y:S05]  /*4640*/  @!P1 BRA `(.L_x_79) ;  /* 0x0000000000309947 */ /* 0x000fea0003800000 */
[----:B----4-:R-:W-:Y:S01]  /*4650*/  ISETP.NE.U32.AND P1, PT, R2, RZ, PT ;  /* 0x000000ff0200720c */ /* 0x010fe20003f25070 */
[----:B------:R-:W2:Y:S01]  /*4660*/  LDCU.64 UR4, c[0x0][0x358] ;  /* 0x00006b00ff0477ac */ /* 0x000ea20008000a00 */
[----:B------:R-:W-:Y:S02]  /*4670*/  IMAD.MOV.U32 R45, RZ, RZ, 0x1 ;  /* 0x00000001ff2d7424 */ /* 0x000fe400078e00ff */
[----:B------:R-:W-:Y:S11]  /*4680*/  ISETP.NE.AND.EX P1, PT, R3, RZ, PT, P1 ;  /* 0x000000ff0300720c */ /* 0x000ff60003f25310 */
[----:B------:R-:W-:Y:S02]  /*4690*/  @!UPT UIADD3 URZ, UPT, UPT, URZ, URZ, URZ ;  /* 0x000000fffffff290 */ /* 0x000fe4000fffe0ff */
[----:B------:R-:W3:Y:S01]  /*46a0*/  @P1 LDC.64 R8, c[0x0][0x888] ;  /* 0x00022200ff081b82 */ /* 0x000ee20000000a00 */
[----:B-1----:R-:W-:Y:S04]  /*46b0*/  @P1 IMAD R0, R4, UR36, RZ ;  /* 0x0000002404001c24 */ /* 0x002fe8000f8e02ff */
[----:B---3--:R-:W-:Y:S04]  /*46c0*/  @P1 IMAD.WIDE R8, R0, 0x4, R8 ;  /* 0x0000000400081825 */ /* 0x008fe800078e0208 */
[----:B------:R-:W-:Y:S01]  /*46d0*/  HFMA2 R0, -RZ, RZ, 0, 5.9604644775390625e-08 ;  /* 0x00000001ff007431 */ /* 0x000fe200000001ff */
[----:B--2--5:R2:W5:Y:S04]  /*46e0*/  @P1 LDG.E R26, desc[UR4][R8.64] ;  /* 0x00000004081a1981 */ /* 0x024568000c1e1900 */
[----:B------:R-:W-:Y:S01]  /*46f0*/  @!P1 PRMT R45, R0, 0x7610, R45 ;  /* 0x00007610002d9816 */ /* 0x000fe2000000002d */
[----:B--2---:R-:W3:Y:S06]  /*4700*/  @!P1 LDC R26, c[0x0][0x880] ;  /* 0x00022000ff1a9b82 */ /* 0x004eec0000000800 */
.L_x_79:
[----:B---3-5:R-:W-:Y:S01]  /*4710*/  @!P0 FSETP.EQ.AND P1, PT, R26, RZ, PT ;  /* 0x000000ff1a00820b */ /* 0x028fe20003f22000 */
[----:B------:R-:W-:Y:S01]  /*4720*/  @!UPT UIADD3 URZ, UPT, UPT, URZ, URZ, URZ ;  /* 0x000000fffffff290 */ /* 0x000fe2000fffe0ff */
[----:B------:R-:W-:Y:S11]  /*4730*/  @!P0 BRA `(.L_x_80) ;  /* 0x0000000000188947 */ /* 0x000ff60003800000 */
[----:B------:R-:W-:Y:S02]  /*4740*/  LOP3.LUT P0, RZ, R45, 0xff, RZ, 0xc0, !PT ;  /* 0x000000ff2dff7812 */ /* 0x000fe4000780c0ff */
[----:B----4-:R-:W-:Y:S04]  /*4750*/  ISETP.NE.U32.AND P1, PT, R2, RZ, PT ;  /* 0x000000ff0200720c */ /* 0x010fe80003f25070 */
[----:B------:R-:W-:Y:S04]  /*4760*/  ISETP.NE.AND.EX P1, PT, R3, RZ, PT, P1 ;  /* 0x000000ff0300720c */ /* 0x000fe80003f25310 */
[----:B------:R-:W-:Y:S03]  /*4770*/  PLOP3.LUT P1, PT, P1, PT, PT, 0x8, 0x80 ;  /* 0x000000000080781c */ /* 0x000fe60000f2e170 */
[----:B------:R-:W-:Y:S11]  /*4780*/  @P0 FSETP.EQ.AND P1, PT, R26, RZ, PT ;  /* 0x000000ff1a00020b */ /* 0x000ff60003f22000 */
[----:B------:R-:W-:Y:S02]  /*4790*/  @!UPT UIADD3 URZ, UPT, UPT, URZ, URZ, URZ ;  /* 0x000000fffffff290 */ /* 0x000fe4000fffe0ff */
.L_x_80:
[----:B------:R-:W-:Y:S01]  /*47a0*/  ULEA UR4, UR12, UR24, 0x3 ;  /* 0x000000180c047291 */ /* 0x000fe2000f8e18ff */
[----:B------:R-:W-:Y:S02]  /*47b0*/  SHF.L.U32 R9, R15, 0x1f, RZ ;  /* 0x0000001f0f097819 */ /* 0x000fe400000006ff */
[----:B------:R-:W-:Y:S04]  /*47c0*/  ELECT P0, URZ, PT ;  /* 0x0000000000ff782f */ /* 0x000fe80003800000 */
[----:B------:R-:W-:Y:S02]  /*47d0*/  PLOP3.LUT P1, PT, P1, P0, PT, 0xf2, 0x2f ;  /* 0x00000000002f781c */ /* 0x000fe40000f21e72 */
[----:B------:R-:W2:Y:S11]  /*47e0*/  SYNCS.PHASECHK.TRANS64.TRYWAIT P2, [UR4+0x58], R9 ;  /* 0x00005809ff0075a7 */ /* 0x000eb60008041104 */
[----:B------:R-:W-:Y:S05]  /*47f0*/  @!P1 IADD3 R8, P0, PT, R16, 0x580, RZ ;  /* 0x0000058010089810 */ /* 0x000fea0007f1e0ff */
[----:B-1----:R-:W-:Y:S01]  /*4800*/  @!P1 IMAD.X R6, RZ, RZ, R17, P0 ;  /* 0x000000ffff069224 */ /* 0x002fe200000e0611 */
[----:B--2---:R-:W-:Y:S07]  /*4810*/  @!P2 BRA `(.L_x_81) ;  /* 0x000000340004a947 */ /* 0x004fee0003800000 */
.L_x_152:
[----:B------:R-:W-:Y:S01]  /*4820*/  @!P1 R2UR UR7, R6 ;  /* 0x00000000060792ca */ /* 0x000fe200000e0000 */
[----:B------:R-:W-:Y:S01]  /*4830*/  UIADD3 UR5, UPT, UPT, UR12, 0x1, URZ ;  /* 0x000000010c057890 */ /* 0x000fe2000fffe0ff */
[----:B------:R-:W-:Y:S01]  /*4840*/  @!P1 R2UR UR6, R8 ;  /* 0x00000000080692ca */ /* 0x000fe200000e0000 */
[----:B------:R-:W-:Y:S01]  /*4850*/  UIADD3 UR9, UPT, UPT, UR4, 0x40, URZ ;  /* 0x0000004004097890 */ /* 0x000fe2000fffe0ff */
[----:B------:R-:W-:Y:S01]  /*4860*/  @!P1 IMAD.MOV.U32 R6, RZ, RZ, 0x1000 ;  /* 0x00001000ff069424 */ /* 0x000fe200078e00ff */
[----:B------:R-:W-:Y:S01]  /*4870*/  UISETP.NE.AND UP0, UPT, UR5, 0x3, UPT ;  /* 0x000000030500788c */ /* 0x000fe2000bf05270 */
[----:B------:R-:W-:Y:S01]  /*4880*/  VIADD R14, R14, 0x1 ;  /* 0x000000010e0e7836 */ /* 0x000fe20000000000 */
[----:B------:R-:W-:Y:S01]  /*4890*/  UMOV UR22, 0x0 ;  /* 0x0000000000167882 */ /* 0x000fe20000000000 */
[----:B------:R-:W-:Y:S01]  /*48a0*/  UMOV UR23, 0x10000000 ;  /* 0x1000000000177882 */ /* 0x000fe20000000000 */
[----:B------:R-:W-:Y:S04]  /*48b0*/  UPRMT UR20, UR54, 0x654, UR9 ;  /* 0x0000065436147896 */ /* 0x000fe80008000009 */
[----:B-1----:R-:W-:Y:S01]  /*48c0*/  IMAD.U32 R9, RZ, RZ, UR7 ;  /* 0x00000007ff097e24 */ /* 0x002fe2000f8e00ff */
[----:B------:R-:W-:Y:S01]  /*48d0*/  USEL UR7, URZ, 0x1, UP0 ;  /* 0x00000001ff077887 */ /* 0x000fe20008000000 */
[----:B------:R-:W-:Y:S01]  /*48e0*/  IMAD.U32 R8, RZ, RZ, UR6 ;  /* 0x00000006ff087e24 */ /* 0x000fe2000f8e00ff */
[----:B------:R-:W-:Y:S02]  /*48f0*/  USEL UR6, UR5, URZ, UP0 ;  /* 0x000000ff05067287 */ /* 0x000fe40008000000 */
[----:B------:R-:W-:Y:S01]  /*4900*/  VOTEU.ALL UP0, P1 ;  /* 0x0000000000ff7886 */ /* 0x000fe20000800000 */
[----:B------:R-:W-:Y:S02]  /*4910*/  @!P1 R2UR UR19, R9 ;  /* 0x00000000091392ca */ /* 0x000fe400000e0000 */
[----:B------:R-:W-:Y:S02]  /*4920*/  @!P1 R2UR UR18, R8 ;  /* 0x00000000081292ca */ /* 0x000fe400000e0000 */
[----:B------:R-:W-:Y:S01]  /*4930*/  @!UP0 ULEA UR5, UR12, UR24, 0xc ;  /* 0x000000180c058291 */ /* 0x000fe2000f8e60ff */
[----:B------:R-:W-:Y:S02]  /*4940*/  LOP3.LUT R15, R15, UR7, RZ, 0x3c, !PT ;  /* 0x000000070f0f7c12 */ /* 0x000fe4000f8e3cff */
[----:B------:R-:W-:Y:S01]  /*4950*/  UMOV UR12, UR36 ;  /* 0x00000024000c7c82 */ /* 0x000fe20008000000 */
[----:B------:R-:W-:Y:S01]  /*4960*/  @!UP0 UIADD3 UR8, UPT, UPT, UR5, 0x200, URZ ;  /* 0x0000020005088890 */ /* 0x000fe2000fffe0ff */
[----:B------:R-:W-:Y:S01]  /*4970*/  SHF.L.U32 R0, R15, 0x1f, RZ ;  /* 0x0000001f0f007819 */ /* 0x000fe200000006ff */
[----:B------:R-:W-:Y:S01]  /*4980*/  VOTEU.ALL UP0, P1 ;  /* 0x0000000000ff7886 */ /* 0x000fe20000800000 */
[----:B------:R-:W-:Y:S06]  /*4990*/  ULEA UR5, UR6, UR24, 0x3 ;  /* 0x0000001806057291 */ /* 0x000fec000f8e18ff */
[----:B------:R1:W-:Y:S01]  /*49a0*/  @!UP0 UTMALDG.3D [UR8], [UR18], desc[UR22] ;  /* 0x00001608120085b4 */ /* 0x0003e20008011000 */
[----:B------:R1:W-:Y:S01]  /*49b0*/  @!P1 SYNCS.ARRIVE.TRANS64.RED.A0TR RZ, [UR4+0x40], R6 ;  /* 0x00004006ffff99a7 */ /* 0x0003e20008300404 */
[----:B------:R-:W-:Y:S01]  /*49c0*/  SYNCS.ARRIVE.TRANS64.RED.A1T0 RZ, [UR20], RZ ;  /* 0x000000ffffff79a7 */ /* 0x000fe20008100414 */
[----:B------:R-:W2:Y:S02]  /*49d0*/  SYNCS.PHASECHK.TRANS64.TRYWAIT P0, [UR5+0x58], R0 ;  /* 0x00005800ff0075a7 */ /* 0x000ea40008001105 */
[----:B-12---:R-:W-:Y:S05]  /*49e0*/  @!P0 BRA `(.L_x_82) ;  /* 0x0000003000a88947 */ /* 0x006fea0003800000 */
.L_x_154:
[----:B------:R-:W-:Y:S01]  /*49f0*/  UIADD3 UR9, UPT, UPT, UR5, 0x40, URZ ;  /* 0x0000004005097890 */ /* 0x000fe2000fffe0ff */
[----:B-1----:R-:W-:Y:S01]  /*4a00*/  @!P1 IADD3 R6, P0, PT, R16, 0x580, RZ ;  /* 0x0000058010069810 */ /* 0x002fe20007f1e0ff */
[----:B------:R-:W-:Y:S01]  /*4a10*/  UPLOP3.LUT UP3, UPT, UPT, UPT, UPT, 0x80, 0x8 ;  /* 0x000000000008789c */ /* 0x000fe20003f6f070 */
[----:B------:R-:W-:Y:S01]  /*4a20*/  R2UR UR23, R47 ;  /* 0x000000002f1772ca */ /* 0x000fe200000e0000 */
[----:B------:R-:W-:Y:S01]  /*4a30*/  UMOV UR20, 0x0 ;  /* 0x0000000000147882 */ /* 0x000fe20000000000 */
[----:B------:R-:W-:Y:S01]  /*4a40*/  @!P1 R2UR UR7, R6 ;  /* 0x00000000060792ca */ /* 0x000fe200000e0000 */
[----:B------:R-:W-:Y:S01]  /*4a50*/  @!P1 IMAD.X R0, RZ, RZ, R17, P0 ;  /* 0x000000ffff009224 */ /* 0x000fe200000e0611 */
[----:B------:R-:W-:Y:S01]  /*4a60*/  UMOV UR21, 0x10000000 ;  /* 0x1000000000157882 */ /* 0x000fe20000000000 */
[----:B------:R-:W-:Y:S01]  /*4a70*/  UMOV UR12, UR36 ;  /* 0x00000024000c7c82 */ /* 0x000fe20008000000 */
[----:B------:R-:W-:Y:S01]  /*4a80*/  VOTEU.ALL UP0, P1 ;  /* 0x0000000000ff7886 */ /* 0x000fe20000800000 */
[----:B------:R-:W-:Y:S01]  /*4a90*/  R2UR UR22, R48 ;  /* 0x00000000301672ca */ /* 0x000fe200000e0000 */
[----:B------:R-:W-:Y:S01]  /*4aa0*/  UMOV UR36, UR25 ;  /* 0x0000001900247c82 */ /* 0x000fe20008000000 */
[----:B------:R-:W-:Y:S02]  /*4ab0*/  @!P1 R2UR UR4, R0 ;  /* 0x00000000000492ca */ /* 0x000fe400000e0000 */
[----:B------:R-:W-:Y:S01]  /*4ac0*/  @!UP0 UIADD3 UR10, UPT, UPT, UR10, 0x20, URZ ;  /* 0x000000200a0a8890 */ /* 0x000fe2000fffe0ff */
[C---:B------:R-:W-:Y:S01]  /*4ad0*/  ISETP.NE.AND P0, PT, R14.reuse, 0x2, PT ;  /* 0x000000020e00780c */ /* 0x040fe20003f05270 */
[----:B------:R-:W-:Y:S02]  /*4ae0*/  UIADD3 UR30, UPT, UPT, UR13, UR23, URZ ;  /* 0x000000170d1e7290 */ /* 0x000fe4000fffe0ff */
[----:B------:R-:W-:Y:S01]  /*4af0*/  IMAD.U32 R8, RZ, RZ, UR7 ;  /* 0x00000007ff087e24 */ /* 0x000fe2000f8e00ff */
[----:B------:R-:W-:Y:S02]  /*4b00*/  SEL R0, RZ, 0x1, P0 ;  /* 0x00000001ff007807 */ /* 0x000fe40000000000 */
[----:B------:R-:W-:Y:S02]  /*4b10*/  SEL R14, R14, RZ, P0 ;  /* 0x000000ff0e0e7207 */ /* 0x000fe40000000000 */
[----:B------:R-:W-:Y:S01]  /*4b20*/  @!P1 R2UR UR18, R8 ;  /* 0x00000000081292ca */ /* 0x000fe200000e0000 */
[----:B------:R-:W-:Y:S01]  /*4b30*/  UIADD3 UR26, UPT, UPT, UR14, UR22, URZ ;  /* 0x000000160e1a7290 */ /* 0x000fe2000fffe0ff */
[----:B------:R-:W-:Y:S01]  /*4b40*/  IMAD.U32 R9, RZ, RZ, UR4 ;  /* 0x00000004ff097e24 */ /* 0x000fe2000f8e00ff */
[----:B------:R-:W-:Y:S01]  /*4b50*/  @!UP0 ULEA UR4, UR6, UR24, 0xc ;  /* 0x0000001806048291 */ /* 0x000fe2000f8e60ff */
[----:B------:R-:W-:Y:S03]  /*4b60*/  LOP3.LUT R13, R13, R0, RZ, 0x3c, !PT ;  /* 0x000000000d0d7212 */ /* 0x000fe600078e3cff */
[----:B------:R-:W-:Y:S01]  /*4b70*/  @!P1 R2UR UR19, R9 ;  /* 0x00000000091392ca */ /* 0x000fe200000e0000 */
[----:B------:R-:W-:Y:S01]  /*4b80*/  @!UP0 UIADD3 UR8, UPT, UPT, UR4, 0x200, URZ ;  /* 0x0000020004088890 */ /* 0x000fe2000fffe0ff */
[----:B------:R-:W-:Y:S01]  /*4b90*/  VOTEU.ALL UP0, P1 ;  /* 0x0000000000ff7886 */ /* 0x000fe20000800000 */
[----:B------:R-:W-:Y:S10]  /*4ba0*/  UPRMT UR4, UR54, 0x654, UR9 ;  /* 0x0000065436047896 */ /* 0x000ff40008000009 */
[----:B------:R1:W-:Y:S01]  /*4bb0*/  @!UP0 UTMALDG.3D [UR8], [UR18], desc[UR20] ;  /* 0x00001408120085b4 */ /* 0x0003e20008011000 */
[----:B------:R3:W-:Y:S01]  /*4bc0*/  @!P1 SYNCS.ARRIVE.TRANS64.RED.A0TR RZ, [UR5+0x40], R7 ;  /* 0x00004007ffff99a7 */ /* 0x0007e20008300405 */
[----:B------:R-:W-:Y:S01]  /*4bd0*/  SYNCS.ARRIVE.TRANS64.RED.A1T0 RZ, [UR4], RZ ;  /* 0x000000ffffff79a7 */ /* 0x000fe20008100404 */
[----:B------:R-:W-:Y:S04]  /*4be0*/  UIADD3 UR4, UPT, UPT, UR6, 0x1, URZ ;  /* 0x0000000106047890 */ /* 0x000fe8000fffe0ff */
[----:B------:R-:W-:Y:S04]  /*4bf0*/  UISETP.NE.AND UP0, UPT, UR4, 0x3, UPT ;  /* 0x000000030400788c */ /* 0x000fe8000bf05270 */
[----:B------:R-:W-:Y:S06]  /*4c00*/  USEL UR5, URZ, 0x1, UP0 ;  /* 0x00000001ff057887 */ /* 0x000fec0008000000 */
[----:B------:R-:W-:Y:S01]  /*4c10*/  LOP3.LUT R15, R15, UR5, RZ, 0x3c, !PT ;  /* 0x000000050f0f7c12 */ /* 0x000fe2000f8e3cff */
[----:B-1----:R-:W-:Y:S01]  /*4c20*/  USEL UR12, UR4, URZ, UP0 ;  /* 0x000000ff040c7287 */ /* 0x002fe20008000000 */
[----:B------:R-:W-:Y:S11]  /*4c30*/  BRA.U UP1, `(.L_x_83) ;  /* 0xfffffff101f07547 */ /* 0x000ff6000b83ffff */
[----:B------:R-:W-:Y:S01]  /*4c40*/  UIADD3 UR24, UPT, UPT, UR24, 0x58, URZ ;  /* 0x0000005818187890 */ /* 0x000fe2000fffe0ff */
[----:B----4-:R-:W-:-:S03]  /*4c50*/  SHF.L.U32 R2, R15, 0x1f, RZ ;  /* 0x0000001f0f027819 */ /* 0x010fc600000006ff */
[----:B------:R-:W-:-:S09]  /*4c60*/  ULEA UR4, UR12, UR24, 0x3 ;  /* 0x000000180c047291 */ /* 0x000fd2000f8e18ff */
[----:B------:R-:W1:Y:S02]  /*4c70*/  SYNCS.PHASECHK.TRANS64.TRYWAIT P0, [UR4], R2 ;  /* 0x00000002ff0075a7 */ /* 0x000e640008001104 */
[----:B-1----:R-:W-:Y:S05]  /*4c80*/  @!P0 BRA `(.L_x_84) ;  /* 0x0000003000188947 */ /* 0x002fea0003800000 */
.L_x_156:
        /* <DEDUP_REMOVED lines=9> */
.L_x_158:
[----:B------:R-:W-:-:S04]  /*4d20*/  UIADD3 UR4, UPT, UPT, UR4, 0x1, URZ ;  /* 0x0000000104047890 */ /* 0x000fc8000fffe0ff */
[----:B------:R-:W-:-:S04]  /*4d30*/  UISETP.NE.AND UP0, UPT, UR4, 0x3, UPT ;  /* 0x000000030400788c */ /* 0x000fc8000bf05270 */
[----:B------:R-:W-:Y:S02]  /*4d40*/  USEL UR5, URZ, 0x1, UP0 ;  /* 0x00000001ff057887 */ /* 0x000fe40008000000 */
[----:B------:R-:W-:-:S04]  /*4d50*/  USEL UR4, UR4, URZ, UP0 ;  /* 0x000000ff04047287 */ /* 0x000fc80008000000 */
[----:B------:R-:W-:Y:S01]  /*4d60*/  ULEA UR4, UR4, UR24, 0x3 ;  /* 0x0000001804047291 */ /* 0x000fe2000f8e18ff */
[----:B-1----:R-:W-:-:S04]  /*4d70*/  LOP3.LUT R2, R15, UR5, RZ, 0x3c, !PT ;  /* 0x000000050f027c12 */ /* 0x002fc8000f8e3cff */
[----:B------:R-:W-:Y:S01]  /*4d80*/  SHF.L.U32 R2, R2, 0x1f, RZ ;  /* 0x0000001f02027819 */ /* 0x000fe200000006ff */
[----:B------:R-:W-:-:S07]  /*4d90*/  IMAD.U32 R0, RZ, RZ, UR4 ;  /* 0x00000004ff007e24 */ /* 0x000fce000f8e00ff */
.L_x_86:
[----:B-1----:R1:W2:Y:S02]  /*4da0*/  SYNCS.PHASECHK.TRANS64.TRYWAIT P0, [R0+URZ], R2 ;  /* 0x00000002000075a7 */ /* 0x0022a400080011ff */
[----:B--2---:R-:W-:Y:S05]  /*4db0*/  @!P0 NANOSLEEP.SYNCS 0x989680 ;  /* 0x009896800000895d */ /* 0x004fea0003900000 */
[----:B------:R-:W2:Y:S02]  /*4dc0*/  @!P0 SYNCS.PHASECHK.TRANS64 P0, [R0+URZ], R2 ;  /* 0x00000002000085a7 */ /* 0x000ea400080010ff */
[----:B--2---:R-:W-:Y:S05]  /*4dd0*/  @P0 EXIT ;  /* 0x000000000000094d */ /* 0x004fea0003800000 */
[----:B------:R-:W-:Y:S05]  /*4de0*/  BRA `(.L_x_86) ;  /* 0xfffffffc00ec7947 */ /* 0x000fea000383ffff */
.L_x_74:
[----:B------:R-:W-:-:S06]  /*4df0*/  UISETP.GE.AND UP0, UPT, UR22, 0x4, UPT ;  /* 0x000000041600788c */ /* 0x000fcc000bf06270 */
[----:B------:R-:W-:-:S13]  /*4e00*/  PLOP3.LUT P0, PT, PT, PT, UP0, 0x80, 0x8 ;  /* 0x000000000008781c */ /* 0x000fda0003f0f008 */
[----:B------:R-:W-:Y:S05]  /*4e10*/  @!P0 EXIT ;  /* 0x000000000000894d */ /* 0x000fea0003800000 */
[----:B------:R-:W-:Y:S01]  /*4e20*/  BAR.SYNC.DEFER_BLOCKING 0x6, 0xa0 ;  /* 0x0182800000007b1d */ /* 0x000fe20000010000 */
[C---:B------:R-:W-:Y:S01]  /*4e30*/  IMAD.SHL.U32 R3, R55.reuse, 0x20, RZ ;  /* 0x0000002037037824 */ /* 0x040fe200078e00ff */
[----:B------:R-:W-:Y:S01]  /*4e40*/  SHF.R.U32.HI R4, RZ, 0x1, R55 ;  /* 0x00000001ff047819 */ /* 0x000fe20000011637 */
[C---:B------:R-:W-:Y:S01]  /*4e50*/  IMAD.SHL.U32 R2, R55.reuse, 0x10, RZ ;  /* 0x0000001037027824 */ /* 0x040fe200078e00ff */
[C---:B------:R-:W-:Y:S01]  /*4e60*/  LOP3.LUT P0, RZ, R55.reuse, 0x4, RZ, 0xc0, !PT ;  /* 0x0000000437ff7812 */ /* 0x040fe2000780c0ff */
[----:B------:R-:W-:Y:S01]  /*4e70*/  IMAD.U32 R23, R55, 0x10000, RZ ;  /* 0x0001000037177824 */ /* 0x000fe200078e00ff */
[----:B------:R-:W-:Y:S01]  /*4e80*/  UMOV UR44, 0x400 ;  /* 0x00000400002c7882 */ /* 0x000fe20000000000 */
[----:B------:R-:W1:Y:S01]  /*4e90*/  LDCU.64 UR4, c[0x0][0x890] ;  /* 0x00011200ff0477ac */ /* 0x000e620008000a00 */
[----:B------:R-:W2:Y:S01]  /*4ea0*/  LDC.64 R42, c[0x0][0x8b0] ;  /* 0x00022c00ff2a7b82 */ /* 0x000ea20000000a00 */
[----:B------:R-:W-:Y:S01]  /*4eb0*/  LOP3.LUT R5, R3, 0xc0, RZ, 0xc0, !PT ;  /* 0x000000c003057812 */ /* 0x000fe200078ec0ff */
[----:B------:R-:W-:Y:S01]  /*4ec0*/  IMAD.SHL.U32 R44, R55, 0x4, RZ ;  /* 0x00000004372c7824 */ /* 0x000fe200078e00ff */
[----:B------:R-:W-:Y:S01]  /*4ed0*/  ULEA UR44, UR54, UR44, 0x18 ;  /* 0x0000002c362c7291 */ /* 0x000fe2000f8ec0ff */
[----:B------:R-:W-:Y:S01]  /*4ee0*/  LOP3.LUT R2, R2, 0x600, RZ, 0xc0, !PT ;  /* 0x0000060002027812 */ /* 0x000fe200078ec0ff */
[----:B------:R-:W-:Y:S01]  /*4ef0*/  IMAD.MOV.U32 R54, RZ, RZ, 0x10 ;  /* 0x00000010ff367424 */ /* 0x000fe200078e00ff */
[----:B------:R-:W-:Y:S01]  /*4f00*/  LOP3.LUT R4, R5, 0x8, R4, 0xf8, !PT ;  /* 0x0000000805047812 */ /* 0x000fe200078ef804 */
[----:B------:R-:W-:Y:S01]  /*4f10*/  IMAD.MOV.U32 R22, RZ, RZ, RZ ;  /* 0x000000ffff167224 */ /* 0x000fe200078e00ff */
[----:B------:R-:W3:Y:S01]  /*4f20*/  LDC.64 R40, c[0x0][0x8a8] ;  /* 0x00022a00ff287b82 */ /* 0x000ee20000000a00 */
[----:B------:R-:W-:-:S02]  /*4f30*/  LOP3.LUT R2, R2, 0x20, R3, 0xf8, !PT ;  /* 0x0000002002027812 */ /* 0x000fc400078ef803 */
[----:B------:R-:W-:Y:S02]  /*4f40*/  CS2R R52, SRZ ;  /* 0x0000000000347805 */ /* 0x000fe4000001ff00 */
[----:B------:R-:W-:Y:S01]  /*4f50*/  LOP3.LUT R23, R23, 0x600000, RZ, 0xc0, !PT ;  /* 0x0060000017177812 */ /* 0x000fe200078ec0ff */
[----:B------:R-:W-:Y:S01]  /*4f60*/  IMAD.MOV.U32 R51, RZ, RZ, RZ ;  /* 0x000000ffff337224 */ /* 0x000fe200078e00ff */
[----:B------:R-:W-:Y:S01]  /*4f70*/  LOP3.LUT R44, R4, 0x18, R44, 0x78, !PT ;  /* 0x00000018042c7812 */ /* 0x000fe200078e782c */
[----:B------:R-:W4:Y:S01]  /*4f80*/  LDCU UR63, c[0x0][0x370] ;  /* 0x00006e00ff3f77ac */ /* 0x000f220008000800 */
[----:B------:R-:W-:Y:S01]  /*4f90*/  LOP3.LUT R2, R2, 0x100, R3, 0xf8, !PT ;  /* 0x0000010002027812 */ /* 0x000fe200078ef803 */
[----:B------:R-:W4:Y:S01]  /*4fa0*/  LDS R0, [UR44+0x130] ;  /* 0x0001302cff007984 */ /* 0x000f220008000800 */
[----:B-1----:R-:W-:Y:S01]  /*4fb0*/  IMAD.U32 R57, RZ, RZ, UR4 ;  /* 0x00000004ff397e24 */ /* 0x002fe2000f8e00ff */
[----:B------:R-:W-:Y:S01]  /*4fc0*/  UIADD3 UR4, UPT, UPT, UR44, 0x200, URZ ;  /* 0x000002002c047890 */ /* 0x000fe2000fffe0ff */
[----:B------:R-:W-:Y:S01]  /*4fd0*/  LOP3.LUT R44, R2, R44, RZ, 0xfc, !PT ;  /* 0x0000002c022c7212 */ /* 0x000fe200078efcff */
[----:B------:R-:W-:Y:S01]  /*4fe0*/  IMAD.U32 R56, RZ, RZ, UR5 ;  /* 0x00000005ff387e24 */ /* 0x000fe2000f8e00ff */
[----:B------:R-:W-:Y:S01]  /*4ff0*/  LOP3.LUT R55, R55, 0x60, RZ, 0xc0, !PT ;  /* 0x0000006037377812 */ /* 0x000fe200078ec0ff */
[----:B------:R-:W1:Y:S01]  /*5000*/  LDCU UR41, c[0x0][0xb0c] ;  /* 0x00016180ff2977ac */ /* 0x000e620008000800 */
[----:B------:R-:W-:Y:S01]  /*5010*/  SEL R54, R54, 0xfffffff0, !P0 ;  /* 0xfffffff036367807 */ /* 0x000fe20004000000 */
[----:B------:R-:W-:Y:S01]  /*5020*/  IMAD.U32 R59, RZ, RZ, UR4 ;  /* 0x00000004ff3b7e24 */ /* 0x000fe2000f8e00ff */
[----:B------:R-:W1:Y:S01]  /*5030*/  LDCU UR39, c[0x0][0xb30] ;  /* 0x00016600ff2777ac */ /* 0x000e620008000800 */
[----:B------:R-:W1:Y:S01]  /*5040*/  LDCU.64 UR60, c[0x0][0x888] ;  /* 0x00011100ff3c77ac */ /* 0x000e620008000a00 */
[----:B------:R-:W1:Y:S01]  /*5050*/  LDCU.64 UR42, c[0x0][0xb28] ;  /* 0x00016500ff2a77ac */ /* 0x000e620008000a00 */
[----:B------:R-:W1:Y:S01]  /*5060*/  LDCU.128 UR56, c[0x0][0xb10] ;  /* 0x00016200ff3877ac */ /* 0x000e620008000c00 */
[----:B------:R-:W1:Y:S01]  /*5070*/  LDCU UR62, c[0x0][0x374] ;  /* 0x00006e80ff3e77ac */ /* 0x000e620008000800 */
[----:B------:R-:W-:Y:S01]  /*5080*/  UMOV UR55, 0x1 ;  /* 0x0000000100377882 */ /* 0x000fe20000000000 */
[----:B------:R-:W-:Y:S01]  /*5090*/  UMOV UR46, URZ ;  /* 0x000000ff002e7c82 */ /* 0x000fe20008000000 */
[----:B------:R-:W-:Y:S01]  /*50a0*/  UMOV UR53, URZ ;  /* 0x000000ff00357c82 */ /* 0x000fe20008000000 */
[----:B------:R-:W-:Y:S01]  /*50b0*/  UMOV UR52, URZ ;  /* 0x000000ff00347c82 */ /* 0x000fe20008000000 */
[----:B-1234-:R-:W-:-:S07]  /*50c0*/  IMAD.IADD R23, R0, 0x1, R23 ;  /* 0x0000000100177824 */ /* 0x01efce00078e0217 */
.L_x_117:
[C---:B------:R-:W-:Y:S02]  /*50d0*/  LEA R0, R51.reuse, UR44, 0x3 ;  /* 0x0000002c33007c11 */ /* 0x040fe4000f8e18ff */
[----:B------:R-:W-:Y:S02]  /*50e0*/  SHF.L.U32 R2, R52, 0x1f, RZ ;  /* 0x0000001f34027819 */ /* 0x000fe400000006ff */
[----:B-1----:R-:W-:Y:S02]  /*50f0*/  LEA R4, R51, UR44, 0x4 ;  /* 0x0000002c33047c11 */ /* 0x002fe4000f8e20ff */
[----:B------:R-:W1:Y:S02]  /*5100*/  SYNCS.PHASECHK.TRANS64.TRYWAIT P0, [R0+URZ+0x80], R2 ;  /* 0x00008002000075a7 */ /* 0x000e6400080011ff */
[----:B-1----:R-:W-:Y:S05]  /*5110*/  @!P0 BRA `(.L_x_87) ;  /* 0x0000002c00248947 */ /* 0x002fea0003800000 */
.L_x_159:
[----:B------:R-:W-:Y:S01]  /*5120*/  R2UR UR7, R58 ;  /* 0x000000003a0772ca */ /* 0x000fe200000e0000 */
[----:B------:R-:W2:Y:S01]  /*5130*/  LDS.128 R4, [R4+0x110] ;  /* 0x0001100004047984 */ /* 0x000ea20000000c00 */
[----:B-1----:R-:W-:Y:S01]  /*5140*/  VIADD R0, R0, 0x90 ;  /* 0x0000009000007836 */ /* 0x002fe20000000000 */
[----:B------:R-:W-:Y:S04]  /*5150*/  UISETP.GE.AND UP0, UPT, UR40, 0x1, UPT ;  /* 0x000000012800788c */ /* 0x000fe8000bf06270 */
[----:B------:R-:W-:Y:S01]  /*5160*/  PRMT R0, RZ, 0x654, R0 ;  /* 0x00000654ff007816 */ /* 0x000fe20000000000 */
[----:B------:R-:W-:Y:S01]  /*5170*/  @!PT LDS RZ, [RZ] ;  /* 0x00000000fffff984 */ /* 0x000fe20000000800 */
[----:B------:R-:W-:Y:S01]  /*5180*/  @!PT LDS RZ, [RZ] ;  /* 0x00000000fffff984 */ /* 0x000fe20000000800 */
[----:B------:R-:W-:Y:S01]  /*5190*/  @!PT LDS RZ, [RZ] ;  /* 0x00000000fffff984 */ /* 0x000fe20000000800 */
[----:B------:R-:W-:Y:S01]  /*51a0*/  @!PT LDS RZ, [RZ] ;  /* 0x00000000fffff984 */ /* 0x000fe20000000800 */
[----:B------:R1:W-:Y:S06]  /*51b0*/  MEMBAR.ALL.CTA ;  /* 0x0000000000007992 */ /* 0x0003ec0000008000 */
[----:B-1----:R-:W1:Y:S02]  /*51c0*/  FENCE.VIEW.ASYNC.S ;  /* 0x00000000000073c6 */ /* 0x002e640000000000 */
[----:B-1----:R1:W-:Y:S01]  /*51d0*/  SYNCS.ARRIVE.TRANS64.RED.A1T0 RZ, [R0+URZ], RZ ;  /* 0x000000ff00ff79a7 */ /* 0x0023e200081004ff */
[----:B--2---:R-:W-:Y:S11]  /*51e0*/  LOP3.LUT P0, RZ, R6, 0x1, RZ, 0xc0, !PT ;  /* 0x0000000106ff7812 */ /* 0x004ff6000780c0ff */
[----:B------:R-:W-:Y:S02]  /*51f0*/  @!UPT UIADD3 URZ, UPT, UPT, URZ, URZ, URZ ;  /* 0x000000fffffff290 */ /* 0x000fe4000fffe0ff */
[----:B------:R-:W-:Y:S01]  /*5200*/  VOTEU.ANY UP1, P0 ;  /* 0x0000000000ff7886 */ /* 0x000fe20000020100 */
[----:B------:R-:W-:Y:S01]  /*5210*/  PLOP3.LUT P0, PT, PT, PT, UP1, 0x80, 0x8 ;  /* 0x000000000008781c */ /* 0x000fe20003f0f018 */
[----:B------:R-:W-:Y:S06]  /*5220*/  UP2UR UR4, UPR, URZ, 0x2 ;  /* 0x00000002ff047883 */ /* 0x000fec0008000000 */
[----:B------:R-:W-:Y:S06]  /*5230*/  IMAD.U32 R60, RZ, RZ, UR4 ;  /* 0x00000004ff3c7e24 */ /* 0x000fec000f8e00ff */
[----:B------:R-:W-:Y:S02]  /*5240*/  @P0 SHF.R.U32.HI R2, RZ, 0x10, R5 ;  /* 0x00000010ff020819 */ /* 0x000fe40000011605 */
[----:B------:R-:W-:Y:S02]  /*5250*/  @P0 MOV R3, R4 ;  /* 0x0000000400030202 */ /* 0x000fe40000000f00 */
[----:B------:R-:W-:Y:S02]  /*5260*/  @P0 R2UR UR4, R2 ;  /* 0x00000000020402ca */ /* 0x000fe400000e0000 */
[----:B------:R-:W-:Y:S02]  /*5270*/  @P0 LOP3.LUT R4, R5, 0xffff, RZ, 0xc0, !PT ;  /* 0x0000ffff05040812 */ /* 0x000fe400078ec0ff */
[----:B------:R-:W-:Y:S02]  /*5280*/  @P0 R2UR UR6, R3 ;  /* 0x00000000030602ca */ /* 0x000fe400000e0000 */
[----:B------:R-:W-:Y:S07]  /*5290*/  @P0 R2UR UR5, R4 ;  /* 0x00000000040502ca */ /* 0x000fee00000e0000 */
[----:B------:R-:W-:Y:S02]  /*52a0*/  @UP1 UMOV UR7, UR4 ;  /* 0x0000000400071c82 */ /* 0x000fe40008000000 */
[----:B------:R-:W-:Y:S02]  /*52b0*/  IMAD.U32 R58, RZ, RZ, UR7 ;  /* 0x00000007ff3a7e24 */ /* 0x000fe4000f8e00ff */
[----:B------:R-:W-:Y:S02]  /*52c0*/  @UP1 UMOV UR38, UR6 ;  /* 0x0000000600261c82 */ /* 0x000fe40008000000 */
[----:B------:R-:W-:Y:S01]  /*52d0*/  @UP1 UMOV UR37, UR5 ;  /* 0x0000000500251c82 */ /* 0x000fe20008000000 */
[----:B-1----:R-:W-:Y:S05]  /*52e0*/  BRA.U !UP0, `(.L_x_88) ;  /* 0x0000000108cc7547 */ /* 0x002fea000b800000 */
[----:B------:R-:W1:Y:S01]  /*52f0*/  LDCU UR12, c[0x0][0xb20] ;  /* 0x00016400ff0c77ac */ /* 0x000e620008000800 */
[----:B------:R-:W-:Y:S02]  /*5300*/  UIMAD.WIDE.U32 UR4, UR62, UR59, URZ ;  /* 0x0000003b3e0472a5 */ /* 0x000fe4000f8e00ff */
[----:B------:R-:W-:Y:S02]  /*5310*/  UIMAD.WIDE.U32 UR6, UR63, UR56, URZ ;  /* 0x000000383f0672a5 */ /* 0x000fe4000f8e00ff */
[----:B------:R-:W-:Y:S02]  /*5320*/  UISETP.NE.AND UP0, UPT, UR58, 0x1, UPT ;  /* 0x000000013a00788c */ /* 0x000fe4000bf05270 */
[----:B------:R-:W-:Y:S02]  /*5330*/  UIMAD.WIDE.U32 UR8, UR37, UR59, URZ ;  /* 0x0000003b250872a5 */ /* 0x000fe4000f8e00ff */
[----:B------:R-:W-:Y:S02]  /*5340*/  UIMAD.WIDE.U32 UR10, UR38, UR56, URZ ;  /* 0x00000038260a72a5 */ /* 0x000fe4000f8e00ff */
[----:B------:R-:W-:Y:S02]  /*5350*/  UISETP.NE.AND UP1, UPT, UR41, 0x1, UPT ;  /* 0x000000012900788c */ /* 0x000fe4000bf25270 */
[----:B------:R-:W-:Y:S01]  /*5360*/  UISETP.NE.AND UP2, UPT, UR40, 0x1, UPT ;  /* 0x000000012800788c */ /* 0x000fe2000bf45270 */
[----:B------:R-:W-:Y:S02]  /*5370*/  UMOV UR4, UR5 ;  /* 0x0000000500047c82 */ /* 0x000fe40008000000 */
[----:B-1----:R-:W-:Y:S03]  /*5380*/  USHF.R.U32.HI UR5, URZ, UR12, UR4 ;  /* 0x0000000cff057299 */ /* 0x002fe60008011604 */
[----:B------:R-:W-:Y:S02]  /*5390*/  UMOV UR4, UR7 ;  /* 0x0000000700047c82 */ /* 0x000fe40008000000 */
[----:B------:R-:W-:Y:S02]  /*53a0*/  USHF.R.U32.HI UR7, URZ, UR57, UR4 ;  /* 0x00000039ff077299 */ /* 0x000fe40008011604 */
[----:B------:R-:W-:Y:S02]  /*53b0*/  USEL UR4, UR62, UR5, !UP0 ;  /* 0x000000053e047287 */ /* 0x000fe4000c000000 */
[----:B------:R-:W-:Y:S01]  /*53c0*/  USEL UR7, UR63, UR7, !UP1 ;  /* 0x000000073f077287 */ /* 0x000fe2000c800000 */
[----:B------:R-:W-:Y:S01]  /*53d0*/  UMOV UR5, UR9 ;  /* 0x0000000900057c82 */ /* 0x000fe20008000000 */
[----:B------:R-:W-:Y:S02]  /*53e0*/  UIMAD.WIDE.U32 UR8, UR4, UR42, URZ ;  /* 0x0000002a040872a5 */ /* 0x000fe4000f8e00ff */
[----:B------:R-:W-:Y:S03]  /*53f0*/  USHF.R.U32.HI UR6, URZ, UR12, UR5 ;  /* 0x0000000cff067299 */ /* 0x000fe60008011605 */
[----:B------:R-:W-:Y:S01]  /*5400*/  UMOV UR5, UR11 ;  /* 0x0000000b00057c82 */ /* 0x000fe20008000000 */
[----:B------:R-:W-:Y:S02]  /*5410*/  UIMAD.WIDE.U32 UR10, UR7, UR42, URZ ;  /* 0x0000002a070a72a5 */ /* 0x000fe4000f8e00ff */
[----:B------:R-:W-:Y:S02]  /*5420*/  USHF.R.U32.HI UR12, URZ, UR57, UR5 ;  /* 0x00000039ff0c7299 */ /* 0x000fe40008011605 */
[----:B------:R-:W-:Y:S01]  /*5430*/  USEL UR6, UR37, UR6, !UP0 ;  /* 0x0000000625067287 */ /* 0x000fe2000c000000 */
[----:B------:R-:W-:Y:S02]  /*5440*/  UMOV UR5, UR9 ;  /* 0x0000000900057c82 */ /* 0x000fe40008000000 */
[----:B------:R-:W-:Y:S01]  /*5450*/  UMOV UR10, UR11 ;  /* 0x0000000b000a7c82 */ /* 0x000fe20008000000 */
[----:B------:R-:W-:Y:S02]  /*5460*/  @UP2 USHF.R.U32.HI UR4, URZ, UR43, UR5 ;  /* 0x0000002bff042299 */ /* 0x000fe40008011605 */
[----:B------:R-:W-:Y:S02]  /*5470*/  @UP2 USHF.R.U32.HI UR7, URZ, UR43, UR10 ;  /* 0x0000002bff072299 */ /* 0x000fe4000801160a */
[----:B------:R-:W-:Y:S02]  /*5480*/  UIMAD UR4, UR40, UR4, URZ ;  /* 0x00000004280472a4 */ /* 0x000fe4000f8e02ff */
[----:B------:R-:W-:Y:S02]  /*5490*/  UIMAD.WIDE.U32 UR10, UR6, UR42, URZ ;  /* 0x0000002a060a72a5 */ /* 0x000fe4000f8e00ff */
[----:B------:R-:W-:Y:S02]  /*54a0*/  USEL UR5, UR38, UR12, !UP1 ;  /* 0x0000000c26057287 */ /* 0x000fe4000c800000 */
[----:B------:R-:W-:Y:S02]  /*54b0*/  UIMAD UR8, UR40, UR7, URZ ;  /* 0x00000007280872a4 */ /* 0x000fe4000f8e02ff */
[----:B------:R-:W-:Y:S03]  /*54c0*/  UISETP.GE.AND UP0, UPT, UR6, UR4, UPT ;  /* 0x000000040600728c */ /* 0x000fe6000bf06270 */
[----:B------:R-:W-:Y:S01]  /*54d0*/  UMOV UR4, UR11 ;  /* 0x0000000b00047c82 */ /* 0x000fe20008000000 */
[----:B------:R-:W-:Y:S02]  /*54e0*/  UISETP.GE.OR UP0, UPT, UR5, UR8, UP0 ;  /* 0x000000080500728c */ /* 0x000fe40008706670 */
[----:B------:R-:W-:Y:S02]  /*54f0*/  USHF.R.U32.HI UR4, URZ, UR43, UR4 ;  /* 0x0000002bff047299 */ /* 0x000fe40008011604 */
[----:B------:R-:W-:Y:S02]  /*5500*/  UIMAD.WIDE.U32 UR8, UR5, UR42, URZ ;  /* 0x0000002a050872a5 */ /* 0x000fe4000f8e00ff */
[----:B------:R-:W-:Y:S02]  /*5510*/  USEL UR11, UR6, UR4, !UP2 ;  /* 0x00000004060b7287 */ /* 0x000fe4000d000000 */
[----:B------:R-:W-:Y:S02]  /*5520*/  UIADD3 UR8, UPT, UPT, -UR5, URZ, URZ ;  /* 0x000000ff05087290 */ /* 0x000fe4000fffe1ff */
[----:B------:R-:W-:Y:S01]  /*5530*/  UIADD3 UR10, UPT, UPT, -UR11, URZ, URZ ;  /* 0x000000ff0b0a7290 */ /* 0x000fe2000fffe1ff */
[----:B------:R-:W-:Y:S01]  /*5540*/  @!UP0 UMOV UR4, UR9 ;  /* 0x0000000900048c82 */ /* 0x000fe20008000000 */
[----:B------:R-:W-:Y:S02]  /*5550*/  UIADD3 UR9, UPT, UPT, -UR6, URZ, URZ ;  /* 0x000000ff06097290 */ /* 0x000fe4000fffe1ff */
[----:B------:R-:W-:Y:S02]  /*5560*/  @!UP0 USHF.R.U32.HI UR4, URZ, UR43, UR4 ;  /* 0x0000002bff048299 */ /* 0x000fe40008011604 */
[----:B------:R-:W-:Y:S02]  /*5570*/  UIMAD UR10, UR40, UR10, UR6 ;  /* 0x0000000a280a72a4 */ /* 0x000fe4000f8e0206 */
[----:B------:R-:W-:Y:S04]  /*5580*/  @!UP0 USEL UR4, UR5, UR4, !UP2 ;  /* 0x0000000405048287 */ /* 0x000fe8000d000000 */
[----:B------:R-:W-:Y:S02]  /*5590*/  @!UP0 UIMAD UR10, UR7, UR10, UR4 ;  /* 0x0000000a070a82a4 */ /* 0x000fe4000f8e0204 */
[----:B------:R-:W-:Y:S02]  /*55a0*/  @!UP0 UIADD3 UR11, UPT, UPT, UR11, -UR4, URZ ;  /* 0x800000040b0b8290 */ /* 0x000fe4000fffe0ff */
[----:B------:R-:W-:Y:S02]  /*55b0*/  UIMAD UR7, UR41, UR8, UR38 ;  /* 0x00000008290772a4 */ /* 0x000fe4000f8e0226 */
[----:B------:R-:W-:Y:S02]  /*55c0*/  @!UP0 UIMAD UR6, UR11, UR40, UR5 ;  /* 0x000000280b0682a4 */ /* 0x000fe4000f8e0205 */
[----:B------:R-:W-:Y:S01]  /*55d0*/  UIMAD UR4, UR58, UR9, UR37 ;  /* 0x000000093a0472a4 */ /* 0x000fe2000f8e0225 */
[----:B------:R-:W-:Y:S02]  /*55e0*/  @!UP0 UMOV UR5, UR10 ;  /* 0x0000000a00058c82 */ /* 0x000fe40008000000 */
[----:B------:R-:W-:Y:S02]  /*55f0*/  UIMAD UR38, UR5, UR41, UR7 ;  /* 0x00000029052672a4 */ /* 0x000fe4000f8e0207 */
[----:B------:R-:W-:Y:S11]  /*5600*/  UIMAD UR37, UR6, UR58, UR4 ;  /* 0x0000003a062572a4 */ /* 0x000ff6000f8e0204 */
[----:B------:R-:W-:Y:S01]  /*5610*/  @!UPT UIADD3 URZ, UPT, UPT, URZ, URZ, URZ ;  /* 0x000000fffffff290 */ /* 0x000fe2000fffe0ff */
.L_x_88:
[----:B------:R-:W-:Y:S01]  /*5620*/  UISETP.NE.AND UP0, UPT, UR39, 0x1, UPT ;  /* 0x000000012700788c */ /* 0x000fe2000bf05270 */
[----:B------:R-:W-:Y:S01]  /*5630*/  R2UR UR11, R59 ;  /* 0x000000003b0b72ca */ /* 0x000fe200000e0000 */
[----:B------:R-:W-:Y:S01]  /*5640*/  USHF.L.U32 UR50, UR26, 0x6, URZ ;  /* 0x000000061a327899 */ /* 0x000fe200080006ff */
[----:B------:R-:W-:Y:S01]  /*5650*/  IADD3 R51, PT, PT, R51, 0x1, RZ ;  /* 0x0000000133337810 */ /* 0x000fe20007ffe0ff */
[----:B------:R-:W-:Y:S07]  /*5660*/  USHF.L.U32 UR49, UR30, 0x6, URZ ;  /* 0x000000061e317899 */ /* 0x000fee00080006ff */
[----:B------:R-:W1:Y:S01]  /*5670*/  @!UP0 LDCU.128 UR12, c[0x0][0xb10] ;  /* 0x00016200ff0c87ac */ /* 0x000e620008000c00 */
[----:B------:R-:W2:Y:S01]  /*5680*/  @!UP0 LDCU UR5, c[0x0][0xb0c] ;  /* 0x00016180ff0587ac */ /* 0x000ea20008000800 */
[----:B------:R-:W3:Y:S01]  /*5690*/  @!UP0 LDCU UR10, c[0x0][0xb20] ;  /* 0x00016400ff0a87ac */ /* 0x000ee20008000800 */
[----:B-1----:R-:W-:Y:S02]  /*56a0*/  UIMAD.WIDE.U32 UR8, UR38, UR12, URZ ;  /* 0x0000000c260872a5 */ /* 0x002fe4000f8e00ff */
[----:B------:R-:W-:Y:S02]  /*56b0*/  UIMAD.WIDE.U32 UR6, UR37, UR15, URZ ;  /* 0x0000000f250672a5 */ /* 0x000fe4000f8e00ff */
[----:B------:R-:W-:Y:S03]  /*56c0*/  @!UP0 UISETP.NE.AND UP1, UPT, UR14, 0x1, UPT ;  /* 0x000000010e00888c */ /* 0x000fe6000bf25270 */
[----:B------:R-:W-:Y:S01]  /*56d0*/  @!UP0 UMOV UR4, UR9 ;  /* 0x0000000900048c82 */ /* 0x000fe20008000000 */
[----:B--2---:R-:W-:Y:S02]  /*56e0*/  @!UP0 UISETP.NE.AND UP2, UPT, UR5, 0x1, UPT ;  /* 0x000000010500888c */ /* 0x004fe4000bf45270 */
[----:B------:R-:W-:Y:S01]  /*56f0*/  @!UP0 USHF.R.U32.HI UR4, URZ, UR13, UR4 ;  /* 0x0000000dff048299 */ /* 0x000fe20008011604 */
[----:B------:R-:W-:Y:S02]  /*5700*/  @!UP0 UMOV UR6, UR7 ;  /* 0x0000000700068c82 */ /* 0x000fe40008000000 */
[----:B---3--:R-:W-:Y:S02]  /*5710*/  @!UP0 USHF.R.U32.HI UR6, URZ, UR10, UR6 ;  /* 0x0000000aff068299 */ /* 0x008fe40008011606 */
[----:B------:R-:W-:Y:S02]  /*5720*/  @!UP0 USEL UR7, UR38, UR4, !UP2 ;  /* 0x0000000426078287 */ /* 0x000fe4000d000000 */
[----:B------:R-:W-:Y:S04]  /*5730*/  @!UP0 USEL UR6, UR37, UR6, !UP1 ;  /* 0x0000000625068287 */ /* 0x000fe8000c800000 */
[----:B------:R-:W-:Y:S02]  /*5740*/  @!UP0 UIADD3 UR4, UPT, UPT, -UR7, UR6, URZ ;  /* 0x0000000607048290 */ /* 0x000fe4000fffe1ff */
[----:B------:R-:W-:Y:S02]  /*5750*/  @!UP0 UIADD3 UR6, UPT, UPT, UR7, -UR6, URZ ;  /* 0x8000000607068290 */ /* 0x000fe4000fffe0ff */
[----:B------:R-:W-:Y:S02]  /*5760*/  @!UP0 UIMAD UR38, UR4, UR5, UR38 ;  /* 0x00000005042682a4 */ /* 0x000fe4000f8e0226 */
[----:B------:R-:W-:Y:S02]  /*5770*/  @!UP0 UIMAD UR37, UR6, UR14, UR37 ;  /* 0x0000000e062582a4 */ /* 0x000fe4000f8e0225 */
[----:B------:R-:W-:Y:S09]  /*5780*/  ULOP3.LUT UP0, URZ, UR11, 0x1b0, URZ, 0xc0, !UPT ;  /* 0x000001b00bff7892 */ /* 0x000ff2000f80c0ff */
[----:B------:R-:W-:Y:S05]  /*5790*/  BRA.U !UP0, `(.L_x_89) ;  /* 0x00000001087c7547 */ /* 0x000fea000b800000 */
[----:B------:R-:W1:Y:S01]  /*57a0*/  LDCU.64 UR8, c[0x4][0x80] ;  /* 0x01001000ff0877ac */ /* 0x000e620008000a00 */
[----:B------:R-:W-:Y:S01]  /*57b0*/  MOV R2, 0x0 ;  /* 0x0000000000027802 */ /* 0x000fe20000000f00 */
[----:B------:R-:W-:Y:S02]  /*57c0*/  HFMA2 R12, -RZ, RZ, 0, 5.9604644775390625e-08 ;  /* 0x00000001ff0c7431 */ /* 0x000fe400000001ff */
[----:B------:R-:W-:Y:S01]  /*57d0*/  IMAD.MOV.U32 R8, RZ, RZ, 0x70 ;  /* 0x00000070ff087424 */ /* 0x000fe200078e00ff */
[----:B------:R2:W3:Y:S01]  /*57e0*/  LDC.64 R14, c[0x4][R2] ;  /* 0x01000000020e7b82 */ /* 0x0004e20000000a00 */
[----:B------:R-:W4:Y:S01]  /*57f0*/  LDCU.64 UR6, c[0x4][0x88] ;  /* 0x01001100ff0677ac */ /* 0x000f220008000a00 */
[----:B------:R-:W-:Y:S01]  /*5800*/  IMAD.MOV.U32 R13, RZ, RZ, RZ ;  /* 0x000000ffff0d7224 */ /* 0x000fe200078e00ff */
[----:B------:R-:W2:Y:S01]  /*5810*/  LDCU.64 UR4, c[0x4][0x8] ;  /* 0x01000100ff0477ac */ /* 0x000ea20008000a00 */
[----:B-1----:R-:W-:Y:S01]  /*5820*/  MOV R5, UR9 ;  /* 0x0000000900057c02 */ /* 0x002fe20008000f00 */
[----:B------:R-:W-:Y:S01]  /*5830*/  IMAD.U32 R4, RZ, RZ, UR8 ;  /* 0x00000008ff047e24 */ /* 0x000fe2000f8e00ff */
[----:B----4-:R-:W-:Y:S01]  /*5840*/  MOV R7, UR7 ;  /* 0x0000000700077c02 */ /* 0x010fe20008000f00 */
[----:B------:R-:W-:Y:S01]  /*5850*/  IMAD.U32 R6, RZ, RZ, UR6 ;  /* 0x00000006ff067e24 */ /* 0x000fe2000f8e00ff */
[----:B--2---:R-:W-:Y:S01]  /*5860*/  MOV R11, UR5 ;  /* 0x00000005000b7c02 */ /* 0x004fe20008000f00 */
[----:B------:R-:W-:Y:S02]  /*5870*/  IMAD.U32 R10, RZ, RZ, UR4 ;  /* 0x00000004ff0a7e24 */ /* 0x000fe4000f8e00ff */
[----:B------:R-:W-:Y:S07]  /*5880*/  LEPC R20, `(.L_x_90) ;  /* 0x000000001014794e */ /* 0x000fee0000000000 */
[----:B---3-5:R-:W-:Y:S05]  /*5890*/  CALL.ABS.NOINC R14 ;  /* 0x000000000e007343 */ /* 0x028fea0003c00000 */
.L_x_90:
[----:B------:R-:W1:Y:S01]  /*58a0*/  LDCU.64 UR8, c[0x4][0x80] ;  /* 0x01001000ff0877ac */ /* 0x000e620008000a00 */
[----:B------:R-:W2:Y:S01]  /*58b0*/  LDC.64 R2, c[0x4][R2] ;  /* 0x0100000002027b82 */ /* 0x000ea20000000a00 */
[----:B------:R-:W-:Y:S02]  /*58c0*/  HFMA2 R12, -RZ, RZ, 0, 5.9604644775390625e-08 ;  /* 0x00000001ff0c7431 */ /* 0x000fe400000001ff */
[----:B------:R-:W-:Y:S02]  /*58d0*/  IMAD.MOV.U32 R8, RZ, RZ, 0x70 ;  /* 0x00000070ff087424 */ /* 0x000fe400078e00ff */
[----:B------:R-:W-:Y:S01]  /*58e0*/  IMAD.MOV.U32 R13, RZ, RZ, RZ ;  /* 0x000000ffff0d7224 */ /* 0x000fe200078e00ff */
[----:B------:R-:W3:Y:S01]  /*58f0*/  LDCU.64 UR6, c[0x4][0x88] ;  /* 0x01001100ff0677ac */ /* 0x000ee20008000a00 */
[----:B------:R-:W4:Y:S01]  /*5900*/  LDCU.64 UR4, c[0x4][0x8] ;  /* 0x01000100ff0477ac */ /* 0x000f220008000a00 */
[----:B-1----:R-:W-:Y:S02]  /*5910*/  MOV R4, UR8 ;  /* 0x0000000800047c02 */ /* 0x002fe40008000f00 */
[----:B------:R-:W-:Y:S02]  /*5920*/  MOV R5, UR9 ;  /* 0x0000000900057c02 */ /* 0x000fe40008000f00 */
[----:B---3--:R-:W-:Y:S01]  /*5930*/  MOV R7, UR7 ;  /* 0x0000000700077c02 */ /* 0x008fe20008000f00 */
[----:B------:R-:W-:Y:S01]  /*5940*/  IMAD.U32 R6, RZ, RZ, UR6 ;  /* 0x00000006ff067e24 */ /* 0x000fe2000f8e00ff */
[----:B----4-:R-:W-:Y:S01]  /*5950*/  MOV R11, UR5 ;  /* 0x00000005000b7c02 */ /* 0x010fe20008000f00 */
[----:B------:R-:W-:Y:S02]  /*5960*/  IMAD.U32 R10, RZ, RZ, UR4 ;  /* 0x00000004ff0a7e24 */ /* 0x000fe4000f8e00ff */
[----:B------:R-:W-:Y:S07]  /*5970*/  LEPC R20, `(.L_x_89) ;  /* 0x000000001014794e */ /* 0x000fee0000000000 */
[----:B--2---:R-:W-:Y:S05]  /*5980*/  CALL.ABS.NOINC R2 ;  /* 0x0000000002007343 */ /* 0x004fea0003c00000 */
.L_x_89:
[----:B------:R-:W-:Y:S02]  /*5990*/  R2UR UR6, R49 ;  /* 0x00000000310672ca */ /* 0x000fe400000e0000 */
[----:B------:R-:W-:Y:S02]  /*59a0*/  R2UR UR5, R57 ;  /* 0x00000000390572ca */ /* 0x000fe400000e0000 */
[----:B------:R-:W-:Y:S02]  /*59b0*/  R2UR UR4, R56 ;  /* 0x00000000380472ca */ /* 0x000fe400000e0000 */
[----:B------:R-:W-:Y:S02]  /*59c0*/  ISETP.NE.U32.AND P4, PT, R42, RZ, PT ;  /* 0x000000ff2a00720c */ /* 0x000fe40003f85070 */
[----:B------:R-:W-:Y:S02]  /*59d0*/  ISETP.NE.U32.AND P2, PT, RZ, UR60, PT ;  /* 0x0000003cff007c0c */ /* 0x000fe4000bf45070 */
[----:B------:R-:W-:Y:S02]  /*59e0*/  ISETP.NE.AND.EX P4, PT, R43, RZ, PT, P4 ;  /* 0x000000ff2b00720c */ /* 0x000fe40003f85340 */
[----:B------:R-:W-:Y:S01]  /*59f0*/  ISETP.NE.AND.EX P2, PT, RZ, UR61, PT, P2 ;  /* 0x0000003dff007c0c */ /* 0x000fe2000bf45320 */
[----:B------:R-:W-:Y:S02]  /*5a00*/  UISETP.NE.AND UP2, UPT, UR6, URZ, UPT ;  /* 0x000000ff0600728c */ /* 0x000fe4000bf45270 */
[----:B------:R-:W-:Y:S04]  /*5a10*/  UISETP.NE.U32.AND UP0, UPT, UR5, URZ, UPT ;  /* 0x000000ff0500728c */ /* 0x000fe8000bf05070 */
[----:B------:R-:W-:Y:S01]  /*5a20*/  UISETP.NE.AND.EX UP1, UPT, UR4, URZ, UPT, UP0 ;  /* 0x000000ff0400728c */ /* 0x000fe2000bf25300 */
[----:B------:R-:W-:Y:S01]  /*5a30*/  PLOP3.LUT P1, PT, PT, PT, UP2, 0x80, 0x8 ;  /* 0x000000000008781c */ /* 0x000fe20003f2f028 */
[----:B------:R-:W-:Y:S03]  /*5a40*/  UPLOP3.LUT UP0, UPT, UPT, UPT, UPT, 0x40, 0x4 ;  /* 0x000000000004789c */ /* 0x000fe60003f0e870 */
[----:B------:R-:W-:Y:S06]  /*5a50*/  @UP2 UPLOP3.LUT UP0, UPT, UPT, UPT, UP1, 0x80, 0x8 ;  /* 0x000000000008289c */ /* 0x000fec0003f0f010 */
[----:B------:R-:W-:Y:S01]  /*5a60*/  PLOP3.LUT P0, PT, PT, PT, UP0, 0x80, 0x8 ;  /* 0x000000000008781c */ /* 0x000fe20003f0f008 */
[----:B------:R-:W-:Y:S01]  /*5a70*/  @!UPT UIADD3 URZ, UPT, UPT, URZ, URZ, URZ ;  /* 0x000000fffffff290 */ /* 0x000fe2000fffe0ff */
[----:B------:R-:W-:Y:S11]  /*5a80*/  BRA.U !UP1, `(.L_x_91) ;  /* 0x0000000109407547 */ /* 0x000ff6000b800000 */
[----:B------:R-:W-:Y:S01]  /*5a90*/  UISETP.NE.U32.AND UP0, UPT, UR60, URZ, UPT ;  /* 0x000000ff3c00728c */ /* 0x000fe2000bf05070 */
[----:B------:R-:W-:Y:S01]  /*5aa0*/  R2UR UR6, R57 ;  /* 0x00000000390672ca */ /* 0x000fe200000e0000 */
[----:B------:R-:W1:Y:S01]  /*5ab0*/  LDCU.64 UR8, c[0x0][0x358] ;  /* 0x00006b00ff0877ac */ /* 0x000e620008000a00 */
[----:B------:R-:W-:Y:S02]  /*5ac0*/  HFMA2 R45, -RZ, RZ, 0, 5.9604644775390625e-08 ;  /* 0x00000001ff2d7431 */ /* 0x000fe400000001ff */
[----:B------:R-:W-:Y:S01]  /*5ad0*/  IMAD.MOV.U32 R0, RZ, RZ, 0x1 ;  /* 0x00000001ff007424 */ /* 0x000fe200078e00ff */
[----:B------:R-:W-:Y:S06]  /*5ae0*/  UISETP.NE.AND.EX UP0, UPT, UR61, URZ, UPT, UP0 ;  /* 0x000000ff3d00728c */ /* 0x000fec000bf05300 */
[----:B------:R-:W-:Y:S05]  /*5af0*/  PLOP3.LUT P3, PT, PT, PT, UP0, 0x80, 0x8 ;  /* 0x000000000008781c */ /* 0x000fea0003f6f008 */
[----:B------:R-:W2:Y:S01]  /*5b00*/  @UP0 LDCU.64 UR4, c[0x0][0x888] ;  /* 0x00011100ff0407ac */ /* 0x000ea20008000a00 */
[----:B------:R-:W-:Y:S07]  /*5b10*/  @UP0 UIMAD UR6, UR36, UR6, URZ ;  /* 0x00000006240602a4 */ /* 0x000fee000f8e02ff */
[----:B------:R-:W-:Y:S01]  /*5b20*/  @!P3 PRMT R45, R0, 0x7610, R45 ;  /* 0x00007610002db816 */ /* 0x000fe2000000002d */
[----:B--2---:R-:W-:Y:S06]  /*5b30*/  @UP0 UIMAD.WIDE UR4, UR6, 0x4, UR4 ;  /* 0x00000004060408a5 */ /* 0x004fec000f8e0204 */
[----:B-----5:R-:W-:Y:S02]  /*5b40*/  IMAD.U32 R26, RZ, RZ, UR4 ;  /* 0x00000004ff1a7e24 */ /* 0x020fe4000f8e00ff */
[----:B------:R-:W-:Y:S03]  /*5b50*/  IMAD.U32 R27, RZ, RZ, UR5 ;  /* 0x00000005ff1b7e24 */ /* 0x000fe6000f8e00ff */
[----:B------:R-:W2:Y:S02]  /*5b60*/  @!UP0 LDCU UR4, c[0x0][0x880] ;  /* 0x00011000ff0487ac */ /* 0x000ea40008000800 */
[----:B-1----:R1:W5:Y:S02]  /*5b70*/  @P3 LDG.E R26, desc[UR8][R26.64] ;  /* 0x000000081a1a3981 */ /* 0x002364000c1e1900 */
[----:B-12---:R-:W-:Y:S02]  /*5b80*/  @!P3 MOV R26, UR4 ;  /* 0x00000004001abc02 */ /* 0x006fe40008000f00 */
.L_x_91:
[----:B------:R-:W-:Y:S05]  /*5b90*/  @!P4 BRA `(.L_x_92) ;  /* 0x000000000024c947 */ /* 0x000fea0003800000 */
[----:B------:R-:W-:Y:S01]  /*5ba0*/  ISETP.NE.U32.AND P3, PT, R40, RZ, PT ;  /* 0x000000ff2800720c */ /* 0x000fe20003f65070 */
[----:B------:R-:W1:Y:S03]  /*5bb0*/  LDCU.64 UR4, c[0x0][0x358] ;  /* 0x00006b00ff0477ac */ /* 0x000e660008000a00 */
[----:B------:R-:W-:Y:S11]  /*5bc0*/  ISETP.NE.AND.EX P3, PT, R41, RZ, PT, P3 ;  /* 0x000000ff2900720c */ /* 0x000ff60003f65330 */
[----:B------:R-:W-:Y:S02]  /*5bd0*/  @!UPT UIADD3 URZ, UPT, UPT, URZ, URZ, URZ ;  /* 0x000000fffffff290 */ /* 0x000fe4000fffe0ff */
[----:B------:R-:W2:Y:S01]  /*5be0*/  @P3 LDC.64 R2, c[0x0][0x8a8] ;  /* 0x00022a00ff023b82 */ /* 0x000ea20000000a00 */
[----:B------:R-:W-:Y:S04]  /*5bf0*/  @P3 IMAD R0, R42, UR36, RZ ;  /* 0x000000242a003c24 */ /* 0x000fe8000f8e02ff */
[----:B--2---:R-:W-:Y:S05]  /*5c00*/  @P3 IMAD.WIDE R2, R0, 0x4, R2 ;  /* 0x0000000400023825 */ /* 0x004fea00078e0202 */
[----:B-1---5:R1:W5:Y:S02]  /*5c10*/  @P3 LDG.E R24, desc[UR4][R2.64] ;  /* 0x0000000402183981 */ /* 0x022364000c1e1900 */
[----:B-1----:R-:W2:Y:S02]  /*5c20*/  @!P3 LDC R24, c[0x0][0x8a0] ;  /* 0x00022800ff18bb82 */ /* 0x002ea40000000800 */
.L_x_92:
[----:B-----5:R-:W-:Y:S01]  /*5c30*/  FSETP.NEU.AND P3, PT, R26, RZ, PT ;  /* 0x000000ff1a00720b */ /* 0x020fe20003f6d000 */
[----:B------:R-:W-:Y:S01]  /*5c40*/  IMAD.U32 R2, RZ, RZ, UR46 ;  /* 0x0000002eff027e24 */ /* 0x000fe2000f8e00ff */
[----:B------:R-:W-:Y:S01]  /*5c50*/  SEL R5, RZ, 0xffffffff, P2 ;  /* 0xffffffffff057807 */ /* 0x000fe20001000000 */
[----:B------:R-:W-:Y:S01]  /*5c60*/  ULOP3.LUT UR4, UR55, 0x1, URZ, 0x3c, !UPT ;  /* 0x0000000137047892 */ /* 0x000fe2000f8e3cff */
[----:B------:R-:W-:Y:S01]  /*5c70*/  @P1 LOP3.LUT P2, RZ, R45, 0xff, RZ, 0xc0, !PT ;  /* 0x000000ff2dff1812 */ /* 0x000fe2000784c0ff */
[----:B------:R-:W-:Y:S01]  /*5c80*/  BSSY B1, `(.L_x_93) ;  /* 0x000003d000017945 */ /* 0x000fe20003800000 */
[----:B------:R-:W-:Y:S01]  /*5c90*/  @P1 SEL R0, RZ, 0xffffffff, P3 ;  /* 0xffffffffff001807 */ /* 0x000fe20001800000 */
[----:B------:R-:W-:Y:S01]  /*5ca0*/  IMAD.MOV.U32 R65, RZ, RZ, 0x1 ;  /* 0x00000001ff417424 */ /* 0x000fe200078e00ff */
[----:B------:R-:W-:Y:S01]  /*5cb0*/  LEA R2, R2, UR44, 0x3 ;  /* 0x0000002c02027c11 */ /* 0x000fe2000f8e18ff */
[----:B------:R-:W-:Y:S01]  /*5cc0*/  IMAD.U32 R63, RZ, RZ, UR4 ;  /* 0x00000004ff3f7e24 */ /* 0x000fe2000f8e00ff */
[----:B------:R-:W-:Y:S01]  /*5cd0*/  @P0 SEL R0, R5, R0, !P2 ;  /* 0x0000000005000207 */ /* 0x000fe20005000000 */
[----:B------:R-:W-:Y:S01]  /*5ce0*/  IMAD.U32 R64, RZ, RZ, UR46 ;  /* 0x0000002eff407e24 */ /* 0x000fe2000f8e00ff */
[----:B------:R-:W-:Y:S02]  /*5cf0*/  LEA R27, R22, UR44, 0x3 ;  /* 0x0000002c161b7c11 */ /* 0x000fe4000f8e18ff */
[----:B------:R-:W-:Y:S02]  /*5d00*/  CS2R R38, SRZ ;  /* 0x0000000000267805 */ /* 0x000fe4000001ff00 */
[----:B------:R-:W-:Y:S02]  /*5d10*/  @P1 LOP3.LUT R0, R0, 0x1, RZ, 0xc0, !PT ;  /* 0x0000000100001812 */ /* 0x000fe400078ec0ff */
[----:B------:R-:W-:Y:S02]  /*5d20*/  CS2R R36, SRZ ;  /* 0x0000000000247805 */ /* 0x000fe4000001ff00 */
[----:B------:R-:W-:Y:S02]  /*5d30*/  SHF.L.U32 R3, R53, 0x1f, RZ ;  /* 0x0000001f35037819 */ /* 0x000fe400000006ff */
[----:B------:R-:W-:Y:S02]  /*5d40*/  CS2R R30, SRZ ;  /* 0x00000000001e7805 */ /* 0x000fe4000001ff00 */
[----:B------:R-:W-:Y:S02]  /*5d50*/  ISETP.NE.U32.OR P5, PT, R0, 0x1, !P1 ;  /* 0x000000010000780c */ /* 0x000fe40004fa5470 */
[----:B------:R-:W-:Y:S02]  /*5d60*/  CS2R R28, SRZ ;  /* 0x00000000001c7805 */ /* 0x000fe4000001ff00 */
[----:B------:R-:W-:Y:S02]  /*5d70*/  PLOP3.LUT P2, PT, PT, PT, UP1, 0x80, 0x8 ;  /* 0x000000000008781c */ /* 0x000fe40003f4f018 */
[----:B------:R-:W-:Y:S02]  /*5d80*/  LEA.HI R25, R22, R22, RZ, 0x1 ;  /* 0x0000001616197211 */ /* 0x000fe400078f08ff */
[----:B------:R-:W-:Y:S02]  /*5d90*/  LOP3.LUT P4, R50, R45, 0xff, RZ, 0xc0, !PT ;  /* 0x000000ff2d327812 */ /* 0x000fe4000788c0ff */
[----:B------:R-:W-:Y:S02]  /*5da0*/  SEL R4, RZ, 0xffffffff, P3 ;  /* 0xffffffffff047807 */ /* 0x000fe40001800000 */
[----:B------:R-:W-:Y:S02]  /*5db0*/  P2R R61, PR, RZ, 0x20 ;  /* 0x00000020ff3d7803 */ /* 0x000fe40000000000 */
[----:B------:R-:W-:Y:S03]  /*5dc0*/  @P5 SHF.L.U32 R0, R63, 0x1f, RZ ;  /* 0x0000001f3f005819 */ /* 0x000fe600000006ff */
[----:B------:R-:W-:Y:S01]  /*5dd0*/  @P2 SEL R4, R5, R4, !P4 ;  /* 0x0000000405042207 */ /* 0x000fe20006000000 */
[----:B------:R1:W3:Y:S03]  /*5de0*/  @P5 SYNCS.PHASECHK.TRANS64.TRYWAIT P1, [R2+URZ+0x40], R0 ;  /* 0x00004000020055a7 */ /* 0x0002e600080211ff */
[----:B------:R-:W-:Y:S04]  /*5df0*/  LOP3.LUT R4, R4, 0x1, RZ, 0xc0, !PT ;  /* 0x0000000104047812 */ /* 0x000fe800078ec0ff */
[----:B------:R-:W-:Y:S04]  /*5e00*/  ISETP.NE.U32.AND P2, PT, R4, 0x1, PT ;  /* 0x000000010400780c */ /* 0x000fe80003f45070 */
[----:B------:R-:W-:Y:S01]  /*5e10*/  P2R R66, PR, RZ, 0x4 ;  /* 0x00000004ff427803 */ /* 0x000fe20000000000 */
[----:B------:R4:W2:Y:S01]  /*5e20*/  SYNCS.PHASECHK.TRANS64.TRYWAIT P0, [R27+URZ+0xa0], R3 ;  /* 0x0000a0031b0075a7 */ /* 0x0008a200080011ff */
[C---:B-1----:R-:W-:Y:S01]  /*5e30*/  IMAD.SHL.U32 R0, R25.reuse, 0x20, RZ ;  /* 0x0000002019007824 */ /* 0x042fe200078e00ff */
[----:B------:R-:W-:Y:S04]  /*5e40*/  LOP3.LUT R25, R25, 0xffe, RZ, 0xc0, !PT ;  /* 0x00000ffe19197812 */ /* 0x000fe800078ec0ff */
[----:B------:R-:W-:Y:S01]  /*5e50*/  LOP3.LUT R0, R0, 0xffffffc0, RZ, 0xc0, !PT ;  /* 0xffffffc000007812 */ /* 0x000fe200078ec0ff */
[----:B------:R-:W-:Y:S04]  /*5e60*/  IMAD.IADD R25, R22, 0x1, -R25 ;  /* 0x0000000116197824 */ /* 0x000fe800078e0a19 */
[----:B------:R-:W-:Y:S04]  /*5e70*/  IMAD.IADD R0, R23, 0x1, R0 ;  /* 0x0000000117007824 */ /* 0x000fe800078e0200 */
[----:B------:R-:W-:Y:S01]  /*5e80*/  IMAD R25, R25, 0x100000, R0 ;  /* 0x0010000019197824 */ /* 0x000fe200078e0200 */
[----:B---3--:R-:W-:Y:S01]  /*5e90*/  @P5 SEL R65, RZ, 0x1, !P1 ;  /* 0x00000001ff415807 */ /* 0x008fe20004800000 */
[----:B----4-:R-:W-:Y:S06]  /*5ea0*/  @!P5 BRA `(.L_x_94) ;  /* 0x000000000068d947 */ /* 0x010fec0003800000 */
[----:B------:R-:W-:Y:S01]  /*5eb0*/  HFMA2 R31, -RZ, RZ, 0, 0 ;  /* 0x00000000ff1f7431 */ /* 0x000fe200000001ff */
[----:B------:R-:W-:Y:S01]  /*5ec0*/  ISETP.NE.AND P1, PT, R65, RZ, PT ;  /* 0x000000ff4100720c */ /* 0x000fe20003f25270 */
[----:B------:R-:W-:Y:S01]  /*5ed0*/  IMAD.U32 R0, RZ, RZ, UR46 ;  /* 0x0000002eff007e24 */ /* 0x000fe2000f8e00ff */
[----:B------:R-:W-:Y:S11]  /*5ee0*/  BSSY B0, `(.L_x_95) ;  /* 0x0000005000007945 */ /* 0x000ff60003800000 */
[----:B------:R-:W-:Y:S05]  /*5ef0*/  @P1 BRA `(.L_x_96) ;  /* 0x00000000000c1947 */ /* 0x000fea0003800000 */
[----:B------:R-:W-:Y:S04]  /*5f00*/  SHF.L.U32 R4, R63, 0x1f, RZ ;  /* 0x0000001f3f047819 */ /* 0x000fe800000006ff */
[----:B------:R-:W1:Y:S02]  /*5f10*/  SYNCS.PHASECHK.TRANS64.TRYWAIT P1, [R2+URZ+0x40], R4 ;  /* 0x00004004020075a7 */ /* 0x000e6400080211ff */
[----:B-1----:R-:W-:Y:S05]  /*5f20*/  @!P1 BRA `(.L_x_97) ;  /* 0x0000001c00b49947 */ /* 0x002fea0003800000 */
.L_x_96:
[----:B------:R-:W-:Y:S05]  /*5f30*/  BSYNC B0 ;  /* 0x0000000000007941 */ /* 0x000fea0003800000 */
.L_x_95:
[----:B------:R-:W-:Y:S01]  /*5f40*/  ISETP.NE.AND P1, PT, R66, RZ, PT ;  /* 0x000000ff4200720c */ /* 0x000fe20003f25270 */
[----:B------:R-:W-:Y:S01]  /*5f50*/  IMAD.MOV.U32 R30, RZ, RZ, RZ ;  /* 0x000000ffff1e7224 */ /* 0x000fe200078e00ff */
[----:B------:R-:W-:Y:S02]  /*5f60*/  CS2R R28, SRZ ;  /* 0x00000000001c7805 */ /* 0x000fe4000001ff00 */
[----:B------:R-:W-:Y:S02]  /*5f70*/  CS2R R38, SRZ ;  /* 0x0000000000267805 */ /* 0x000fe4000001ff00 */
[----:B------:R-:W-:Y:S07]  /*5f80*/  CS2R R36, SRZ ;  /* 0x0000000000247805 */ /* 0x000fee000001ff00 */
[----:B-1----:R-:W-:Y:S01]  /*5f90*/  @P1 IMAD R2, R0, 0x800, R44 ;  /* 0x0000080000021824 */ /* 0x002fe200078e022c */
[----:B------:R-:W-:Y:S05]  /*5fa0*/  @P1 WARPSYNC.ALL ;  /* 0x0000000000001948 */ /* 0x000fea0003800000 */
[----:B------:R-:W-:Y:S01]  /*5fb0*/  @P1 LEA R2, R2, UR44, 0x1 ;  /* 0x0000002c02021c11 */ /* 0x000fe2000f8e08ff */
[----:B------:R-:W-:Y:S04]  /*5fc0*/  UIADD3 UR4, UPT, UPT, UR46, 0x1, URZ ;  /* 0x000000012e047890 */ /* 0x000fe8000fffe0ff */
[----:B------:R1:W3:Y:S01]  /*5fd0*/  @P1 LDSM.16.M88.4 R28, [R2+0x200] ;  /* 0x00020000021c183b */ /* 0x0002e20000000200 */
[----:B------:R-:W-:Y:S01]  /*5fe0*/  UISETP.NE.AND UP0, UPT, UR4, 0x3, UPT ;  /* 0x000000030400788c */ /* 0x000fe2000bf05270 */
[----:B------:R-:W-:Y:S03]  /*5ff0*/  @P1 IMAD R0, R54, 0x2, R2 ;  /* 0x0000000236001824 */ /* 0x000fe600078e0202 */
[----:B------:R-:W-:Y:S02]  /*6000*/  USEL UR5, URZ, 0x1, UP0 ;  /* 0x00000001ff057887 */ /* 0x000fe40008000000 */
[----:B------:R1:W4:Y:S01]  /*6010*/  @P1 LDSM.16.M88.4 R36, [R0+0x200] ;  /* 0x000200000024183b */ /* 0x0003220000000200 */
[----:B------:R-:W-:Y:S03]  /*6020*/  USEL UR4, UR4, URZ, UP0 ;  /* 0x000000ff04047287 */ /* 0x000fe60008000000 */
[----:B------:R-:W-:Y:S03]  /*6030*/  LOP3.LUT R63, R63, UR5, RZ, 0x3c, !PT ;  /* 0x000000053f3f7c12 */ /* 0x000fe6000f8e3cff */
[----:B------:R-:W-:Y:S02]  /*6040*/  IMAD.U32 R64, RZ, RZ, UR4 ;  /* 0x00000004ff407e24 */ /* 0x000fe4000f8e00ff */
.L_x_94:
[----:B------:R-:W-:Y:S05]  /*6050*/  BSYNC B1 ;  /* 0x0000000000017941 */ /* 0x000fea0003800000 */
.L_x_93:
[----:B-1----:R-:W-:Y:S04]  /*6060*/  SHF.R.U32.HI R0, RZ, 0x15, R25 ;  /* 0x00000015ff007819 */ /* 0x002fe80000011619 */
[----:B------:R-:W-:Y:S01]  /*6070*/  LOP3.LUT P1, RZ, R0, 0x3, R46, 0x48, !PT ;  /* 0x0000000300ff7812 */ /* 0x000fe2000782482e */
[----:B------:R-:W-:Y:S01]  /*6080*/  @!UPT UIADD3 URZ, UPT, UPT, URZ, URZ, URZ ;  /* 0x000000fffffff290 */ /* 0x000fe2000fffe0ff */
[----:B--2---:R-:W-:Y:S11]  /*6090*/  @P0 BRA `(.L_x_98) ;  /* 0x0000000000080947 */ /* 0x004ff60003800000 */
[----:B------:R-:W1:Y:S02]  /*60a0*/  SYNCS.PHASECHK.TRANS64.TRYWAIT P0, [R27+URZ+0xa0], R3 ;  /* 0x0000a0031b0075a7 */ /* 0x000e6400080011ff */
[----:B-1----:R-:W-:Y:S05]  /*60b0*/  @!P0 BRA `(.L_x_99) ;  /* 0x0000001c00648947 */ /* 0x002fea0003800000 */
.L_x_98:
[----:B------:R-:W-:Y:S05]  /*60c0*/  @!P1 BRA `(.L_x_100) ;  /* 0x0000000000409947 */ /* 0x000fea0003800000 */
[----:B------:R-:W2:Y:S01]  /*60d0*/  LDCU.64 UR8, c[0x4][0x70] ;  /* 0x01000e00ff0877ac */ /* 0x000ea20008000a00 */
[----:B-1----:R-:W-:Y:S01]  /*60e0*/  MOV R3, 0x0 ;  /* 0x0000000000037802 */ /* 0x002fe20000000f00 */
[----:B------:R-:W-:Y:S02]  /*60f0*/  HFMA2 R12, -RZ, RZ, 0, 5.9604644775390625e-08 ;  /* 0x00000001ff0c7431 */ /* 0x000fe400000001ff */
[----:B------:R-:W-:Y:S02]  /*6100*/  IMAD.MOV.U32 R8, RZ, RZ, 0x192 ;  /* 0x00000192ff087424 */ /* 0x000fe400078e00ff */
[----:B------:R-:W-:Y:S01]  /*6110*/  IMAD.MOV.U32 R13, RZ, RZ, RZ ;  /* 0x000000ffff0d7224 */ /* 0x000fe200078e00ff */
[----:B------:R-:W1:Y:S01]  /*6120*/  LDCU.64 UR6, c[0x4][0x78] ;  /* 0x01000f00ff0677ac */ /* 0x000e620008000a00 */
[----:B------:R-:W3:Y:S01]  /*6130*/  LDC.64 R2, c[0x4][R3] ;  /* 0x0100000003027b82 */ /* 0x000ee20000000a00 */
[----:B------:R-:W5:Y:S01]  /*6140*/  LDCU.64 UR4, c[0x4][0x10] ;  /* 0x01000200ff0477ac */ /* 0x000f620008000a00 */
[----:B--2---:R-:W-:Y:S01]  /*6150*/  MOV R5, UR9 ;  /* 0x0000000900057c02 */ /* 0x004fe20008000f00 */
[----:B------:R-:W-:Y:S01]  /*6160*/  IMAD.U32 R4, RZ, RZ, UR8 ;  /* 0x00000008ff047e24 */ /* 0x000fe2000f8e00ff */
[----:B-1----:R-:W-:Y:S01]  /*6170*/  MOV R7, UR7 ;  /* 0x0000000700077c02 */ /* 0x002fe20008000f00 */
[----:B------:R-:W-:Y:S01]  /*6180*/  IMAD.U32 R6, RZ, RZ, UR6 ;  /* 0x00000006ff067e24 */ /* 0x000fe2000f8e00ff */
[----:B-----5:R-:W-:Y:S01]  /*6190*/  MOV R11, UR5 ;  /* 0x00000005000b7c02 */ /* 0x020fe20008000f00 */
[----:B------:R-:W-:Y:S02]  /*61a0*/  IMAD.U32 R10, RZ, RZ, UR4 ;  /* 0x00000004ff0a7e24 */ /* 0x000fe4000f8e00ff */
[----:B------:R-:W-:Y:S07]  /*61b0*/  LEPC R20, `(.L_x_100) ;  /* 0x000000001014794e */ /* 0x000fee0000000000 */
[----:B---34-:R-:W-:Y:S05]  /*61c0*/  CALL.ABS.NOINC R2 ;  /* 0x0000000002007343 */ /* 0x018fea0003c00000 */
.L_x_100:
[----:B------:R-:W-:Y:S05]  /*61d0*/  WARPSYNC.ALL ;  /* 0x0000000000007948 */ /* 0x000fea0003800000 */
[----:B------:R-:W-:Y:S01]  /*61e0*/  R2UR UR4, R25 ;  /* 0x00000000190472ca */ /* 0x000fe200000e0000 */
[----:B-1-3--:R-:W-:Y:S01]  /*61f0*/  HADD2.F32 R3, -RZ, R28.H0_H0 ;  /* 0x2000001cff037230 */ /* 0x00afe20000004100 */
[----:B------:R-:W-:Y:S01]  /*6200*/  SHF.L.U32 R62, R54, 0x1, RZ ;  /* 0x00000001363e7819 */ /* 0x000fe200000006ff */
[----:B------:R-:W-:Y:S01]  /*6210*/  HADD2.F32 R20, -RZ, R30.H0_H0 ;  /* 0x2000001eff147230 */ /* 0x000fe20000004100 */
[----:B------:R-:W-:Y:S01]  /*6220*/  ISETP.NE.AND P0, PT, R55, RZ, PT ;  /* 0x000000ff3700720c */ /* 0x000fe20003f05270 */
[----:B------:R-:W-:Y:S08]  /*6230*/  BSSY.RECONVERGENT B0, `(.L_x_101) ;  /* 0x000004e000007945 */ /* 0x000ff00003800200 */
[----:B------:R-:W1:Y:S02]  /*6240*/  LDTM.16dp256bit.x4 R4, tmem[UR4] ;  /* 0x00000004000479ee */ /* 0x000e640008120000 */
[C---:B-1----:R-:W-:Y:S01]  /*6250*/  FMUL R0, R24.reuse, R4 ;  /* 0x0000000418007220 */ /* 0x042fe20000400000 */
[----:B------:R-:W-:Y:S02]  /*6260*/  HADD2.F32 R4, -RZ, R28.H1_H1 ;  /* 0x3000001cff047230 */ /* 0x000fe40000004100 */
[----:B------:R-:W-:Y:S01]  /*6270*/  FMUL R2, R24, R5 ;  /* 0x0000000518027220 */ /* 0x000fe20000400000 */
[--C-:B------:R-:W-:Y:S02]  /*6280*/  HADD2.F32 R5, -RZ, R29.reuse.H0_H0 ;  /* 0x2000001dff057230 */ /* 0x100fe40000004100 */
[----:B------:R-:W-:Y:S01]  /*6290*/  FFMA R0, R26, R3, R0 ;  /* 0x000000031a007223 */ /* 0x000fe20000000000 */
[----:B------:R-:W-:Y:S01]  /*62a0*/  FMUL R3, R24, R6 ;  /* 0x0000000618037220 */ /* 0x000fe20000400000 */
[----:B------:R-:W-:Y:S02]  /*62b0*/  HADD2.F32 R6, -RZ, R29.H1_H1 ;  /* 0x3000001dff067230 */ /* 0x000fe40000004100 */
[----:B------:R-:W-:Y:S01]  /*62c0*/  FFMA R2, R26, R4, R2 ;  /* 0x000000041a027223 */ /* 0x000fe20000000002 */
[----:B------:R-:W-:Y:S01]  /*62d0*/  FMUL R7, R24, R7 ;  /* 0x0000000718077220 */ /* 0x000fe20000400000 */
[----:B------:R-:W-:Y:S01]  /*62e0*/  FFMA R3, R26, R5, R3 ;  /* 0x000000051a037223 */ /* 0x000fe20000000003 */
[C---:B------:R-:W-:Y:S01]  /*62f0*/  FMUL R4, R24.reuse, R8 ;  /* 0x0000000818047220 */ /* 0x040fe20000400000 */
[----:B------:R-:W-:Y:S01]  /*6300*/  FMUL R5, R24, R9 ;  /* 0x0000000918057220 */ /* 0x000fe20000400000 */
[----:B------:R-:W-:Y:S01]  /*6310*/  F2FP.F16.F32.PACK_AB R32, R2, R0 ;  /* 0x000000000220723e */ /* 0x000fe200000000ff */
[C---:B------:R-:W-:Y:S01]  /*6320*/  FFMA R7, R26.reuse, R6, R7 ;  /* 0x000000061a077223 */ /* 0x040fe20000000007 */
[----:B------:R-:W-:Y:S02]  /*6330*/  HADD2.F32 R0, -RZ, R30.H1_H1 ;  /* 0x3000001eff007230 */ /* 0x000fe40000004100 */
[----:B------:R-:W-:Y:S01]  /*6340*/  FFMA R4, R26, R20, R4 ;  /* 0x000000141a047223 */ /* 0x000fe20000000004 */
[--C-:B------:R-:W-:Y:S02]  /*6350*/  HADD2.F32 R2, -RZ, R31.reuse.H0_H0 ;  /* 0x2000001fff027230 */ /* 0x100fe40000004100 */
[----:B------:R-:W-:Y:S01]  /*6360*/  FMUL R6, R24, R10 ;  /* 0x0000000a18067220 */ /* 0x000fe20000400000 */
[----:B------:R-:W-:Y:S01]  /*6370*/  F2FP.F16.F32.PACK_AB R33, R7, R3 ;  /* 0x000000030721723e */ /* 0x000fe200000000ff */
[----:B------:R-:W-:Y:S02]  /*6380*/  HADD2.F32 R3, -RZ, R31.H1_H1 ;  /* 0x3000001fff037230 */ /* 0x000fe40000004100 */
[----:B------:R-:W-:Y:S01]  /*6390*/  FFMA R5, R26, R0, R5 ;  /* 0x000000001a057223 */ /* 0x000fe20000000005 */
[C---:B------:R-:W-:Y:S01]  /*63a0*/  FMUL R11, R24.reuse, R11 ;  /* 0x0000000b180b7220 */ /* 0x040fe20000400000 */
[--C-:B----4-:R-:W-:Y:S02]  /*63b0*/  HADD2.F32 R7, -RZ, R36.reuse.H0_H0 ;  /* 0x20000024ff077230 */ /* 0x110fe40000004100 */
[C---:B------:R-:W-:Y:S01]  /*63c0*/  FMUL R8, R24.reuse, R12 ;  /* 0x0000000c18087220 */ /* 0x040fe20000400000 */
[----:B------:R-:W-:Y:S02]  /*63d0*/  HADD2.F32 R0, -RZ, R36.H1_H1 ;  /* 0x30000024ff007230 */ /* 0x000fe40000004100 */
[----:B------:R-:W-:Y:S01]  /*63e0*/  FMUL R9, R24, R13 ;  /* 0x0000000d18097220 */ /* 0x000fe20000400000 */
[C---:B------:R-:W-:Y:S01]  /*63f0*/  FFMA R6, R26.reuse, R2, R6 ;  /* 0x000000021a067223 */ /* 0x040fe20000000006 */
[C---:B------:R-:W-:Y:S01]  /*6400*/  FFMA R11, R26.reuse, R3, R11 ;  /* 0x000000031a0b7223 */ /* 0x040fe2000000000b */
[C---:B------:R-:W-:Y:S01]  /*6410*/  FFMA R8, R26.reuse, R7, R8 ;  /* 0x000000071a087223 */ /* 0x040fe20000000008 */
[----:B------:R-:W-:Y:S01]  /*6420*/  FFMA R9, R26, R0, R9 ;  /* 0x000000001a097223 */ /* 0x000fe20000000009 */
[--C-:B------:R-:W-:Y:S02]  /*6430*/  HADD2.F32 R2, -RZ, R37.reuse.H0_H0 ;  /* 0x20000025ff027230 */ /* 0x100fe40000004100 */
[C---:B------:R-:W-:Y:S01]  /*6440*/  FMUL R10, R24.reuse, R14 ;  /* 0x0000000e180a7220 */ /* 0x040fe20000400000 */
[----:B------:R-:W-:Y:S02]  /*6450*/  HADD2.F32 R0, -RZ, R37.H1_H1 ;  /* 0x30000025ff007230 */ /* 0x000fe40000004100 */
[----:B------:R-:W-:Y:S01]  /*6460*/  FMUL R15, R24, R15 ;  /* 0x0000000f180f7220 */ /* 0x000fe20000400000 */
[----:B------:R-:W-:Y:S01]  /*6470*/  F2FP.F16.F32.PACK_AB R34, R5, R4 ;  /* 0x000000040522723e */ /* 0x000fe200000000ff */
[----:B------:R-:W-:Y:S01]  /*6480*/  FFMA R10, R26, R2, R10 ;  /* 0x000000021a0a7223 */ /* 0x000fe2000000000a */
[----:B------:R-:W-:Y:S01]  /*6490*/  FMUL R12, R24, R16 ;  /* 0x00000010180c7220 */ /* 0x000fe20000400000 */
[----:B------:R-:W-:Y:S01]  /*64a0*/  FFMA R15, R26, R0, R15 ;  /* 0x000000001a0f7223 */ /* 0x000fe2000000000f */
[--C-:B------:R-:W-:Y:S01]  /*64b0*/  HADD2.F32 R0, -RZ, R38.reuse.H0_H0 ;  /* 0x20000026ff007230 */ /* 0x100fe20000004100 */
[----:B------:R-:W-:Y:S01]  /*64c0*/  MOV R5, UR46 ;  /* 0x0000002e00057c02 */ /* 0x000fe20008000f00 */
[----:B------:R-:W-:Y:S02]  /*64d0*/  HADD2.F32 R2, -RZ, R38.H1_H1 ;  /* 0x30000026ff027230 */ /* 0x000fe40000004100 */
[C---:B------:R-:W-:Y:S01]  /*64e0*/  FMUL R13, R24.reuse, R17 ;  /* 0x00000011180d7220 */ /* 0x040fe20000400000 */
[--C-:B------:R-:W-:Y:S02]  /*64f0*/  HADD2.F32 R3, -RZ, R39.reuse.H0_H0 ;  /* 0x20000027ff037230 */ /* 0x100fe40000004100 */
[C---:B------:R-:W-:Y:S01]  /*6500*/  FMUL R14, R24.reuse, R18 ;  /* 0x00000012180e7220 */ /* 0x040fe20000400000 */
[----:B------:R-:W-:Y:S02]  /*6510*/  HADD2.F32 R4, -RZ, R39.H1_H1 ;  /* 0x30000027ff047230 */ /* 0x000fe40000004100 */
[----:B------:R-:W-:Y:S01]  /*6520*/  FMUL R19, R24, R19 ;  /* 0x0000001318137220 */ /* 0x000fe20000400000 */
[C---:B------:R-:W-:Y:S01]  /*6530*/  FFMA R12, R26.reuse, R0, R12 ;  /* 0x000000001a0c7223 */ /* 0x040fe2000000000c */
[----:B------:R-:W-:Y:S01]  /*6540*/  LEA R5, R5, R44, 0xb ;  /* 0x0000002c05057211 */ /* 0x000fe200078e58ff */
[C---:B------:R-:W-:Y:S01]  /*6550*/  FFMA R13, R26.reuse, R2, R13 ;  /* 0x000000021a0d7223 */ /* 0x040fe2000000000d */
[C---:B------:R-:W-:Y:S01]  /*6560*/  FFMA R14, R26.reuse, R3, R14 ;  /* 0x000000031a0e7223 */ /* 0x040fe2000000000e */
[----:B------:R-:W-:Y:S01]  /*6570*/  FFMA R19, R26, R4, R19 ;  /* 0x000000041a137223 */ /* 0x000fe20000000013 */
[----:B------:R-:W-:Y:S02]  /*6580*/  F2FP.F16.F32.PACK_AB R35, R11, R6 ;  /* 0x000000060b23723e */ /* 0x000fe400000000ff */
[----:B------:R-:W-:Y:S02]  /*6590*/  LEA R5, R5, UR44, 0x1 ;  /* 0x0000002c05057c11 */ /* 0x000fe4000f8e08ff */
[----:B------:R-:W-:Y:S02]  /*65a0*/  F2FP.F16.F32.PACK_AB R8, R9, R8 ;  /* 0x000000080908723e */ /* 0x000fe400000000ff */
[----:B------:R-:W-:Y:S01]  /*65b0*/  F2FP.F16.F32.PACK_AB R9, R15, R10 ;  /* 0x0000000a0f09723e */ /* 0x000fe200000000ff */
[----:B------:R1:W-:Y:S01]  /*65c0*/  STSM.16.M88.4 [R5+0x200], R32 ;  /* 0x0002002005007844 */ /* 0x0003e20000000200 */
[----:B------:R-:W-:Y:S02]  /*65d0*/  F2FP.F16.F32.PACK_AB R10, R13, R12 ;  /* 0x0000000c0d0a723e */ /* 0x000fe400000000ff */
[----:B------:R-:W-:Y:S02]  /*65e0*/  F2FP.F16.F32.PACK_AB R11, R19, R14 ;  /* 0x0000000e130b723e */ /* 0x000fe400000000ff */
[----:B------:R-:W-:Y:S05]  /*65f0*/  IADD3 R0, PT, PT, R62, 0x200, R5 ;  /* 0x000002003e007810 */ /* 0x000fea0007ffe005 */
[----:B------:R1:W-:Y:S01]  /*6600*/  STSM.16.M88.4 [R0], R8 ;  /* 0x0000000800007844 */ /* 0x0003e20000000200 */
[----:B------:R-:W-:Y:S01]  /*6610*/  @!PT LDS RZ, [RZ] ;  /* 0x00000000fffff984 */ /* 0x000fe20000000800 */
[----:B------:R-:W-:Y:S01]  /*6620*/  @!PT LDS RZ, [RZ] ;  /* 0x00000000fffff984 */ /* 0x000fe20000000800 */
[----:B------:R-:W-:Y:S01]  /*6630*/  @!PT LDS RZ, [RZ] ;  /* 0x00000000fffff984 */ /* 0x000fe20000000800 */
[----:B------:R-:W-:Y:S01]  /*6640*/  @!PT LDS RZ, [RZ] ;  /* 0x00000000fffff984 */ /* 0x000fe20000000800 */
[----:B------:R2:W-:Y:S07]  /*6650*/  MEMBAR.ALL.CTA ;  /* 0x0000000000007992 */ /* 0x0005ee0000008000 */
[----:B--2---:R-:W2:Y:S02]  /*6660*/  FENCE.VIEW.ASYNC.S ;  /* 0x00000000000073c6 */ /* 0x004ea40000000000 */
[----:B--2---:R-:W-:Y:S06]  /*6670*/  BAR.SYNC.DEFER_BLOCKING 0x1, 0x80 ;  /* 0x0042000000007b1d */ /* 0x004fec0000010000 */
[----:B------:R-:W-:Y:S05]  /*6680*/  @P0 BRA `(.L_x_102) ;  /* 0x0000000000200947 */ /* 0x000fea0003800000 */
[----:B------:R-:W2:Y:S01]  /*6690*/  LDCU.64 UR6, c[0x0][0x348] ;  /* 0x00006900ff0677ac */ /* 0x000ea20008000a00 */
[----:B------:R-:W-:Y:S01]  /*66a0*/  ULEA UR5, UR46, UR44, 0xc ;  /* 0x0000002c2e057291 */ /* 0x000fe2000f8e60ff */
[----:B------:R-:W-:Y:S03]  /*66b0*/  UMOV UR51, UR36 ;  /* 0x0000002400337c82 */ /* 0x000fe60008000000 */
[----:B------:R-:W-:Y:S02]  /*66c0*/  UIADD3 UR48, UPT, UPT, UR5, 0x200, URZ ;  /* 0x0000020005307890 */ /* 0x000fe4000fffe0ff */
[----:B--2---:R-:W-:Y:S04]  /*66d0*/  UIADD3 UR4, UP0, UPT, UR6, 0x680, URZ ;  /* 0x0000068006047890 */ /* 0x004fe8000ff1e0ff */
[----:B------:R-:W-:Y:S09]  /*66e0*/  UIADD3.X UR5, UPT, UPT, URZ, UR7, URZ, UP0, !UPT ;  /* 0x00000007ff057290 */ /* 0x000ff200087fe4ff */
[----:B------:R2:W-:Y:S02]  /*66f0*/  UTMASTG.3D [UR48], [UR4] ;  /* 0x00000030040073b5 */ /* 0x0005e40008010000 */
[----:B--2---:R0:W-:Y:S02]  /*6700*/  UTMACMDFLUSH ;  /* 0x00000000000079b7 */ /* 0x0041e40000000000 */
.L_x_102:
[----:B------:R-:W-:Y:S05]  /*6710*/  BSYNC.RECONVERGENT B0 ;  /* 0x0000000000007941 */ /* 0x000fea0003800200 */
.L_x_101:
[----:B------:R-:W-:Y:S01]  /*6720*/  UIADD3 UR47, UPT, UPT, UR46, 0x1, URZ ;  /* 0x000000012e2f7890 */ /* 0x000fe2000fffe0ff */
[----:B------:R-:W-:Y:S03]  /*6730*/  BSSY.RECONVERGENT B0, `(.L_x_103) ;  /* 0x0000005000007945 */ /* 0x000fe60003800200 */
[----:B------:R-:W-:Y:S04]  /*6740*/  UISETP.NE.AND UP0, UPT, UR47, 0x3, UPT ;  /* 0x000000032f00788c */ /* 0x000fe8000bf05270 */
[----:B------:R-:W-:Y:S01]  /*6750*/  USEL UR45, UR47, URZ, UP0 ;  /* 0x000000ff2f2d7287 */ /* 0x000fe20008000000 */
[----:B------:R-:W-:Y:S11]  /*6760*/  @P0 BRA `(.L_x_104) ;  /* 0x0000000000040947 */ /* 0x000ff60003800000 */
[----:B------:R-:W-:Y:S04]  /*6770*/  DEPBAR.LE SB0, 0x1 ;  /* 0x000080400000791a */ /* 0x000fe80000000000 */
.L_x_104:
[----:B------:R-:W-:Y:S05]  /*6780*/  BSYNC.RECONVERGENT B0 ;  /* 0x0000000000007941 */ /* 0x000fea0003800200 */
.L_x_103:
[----:B------:R-:W-:Y:S01]  /*6790*/  BAR.SYNC.DEFER_BLOCKING 0x1, 0x80 ;  /* 0x0042000000007b1d */ /* 0x000fe20000010000 */
[----:B------:R-:W-:Y:S01]  /*67a0*/  ISETP.NE.AND P1, PT, R61, RZ, PT ;  /* 0x000000ff3d00720c */ /* 0x000fe20003f25270 */
[----:B------:R-:W-:Y:S01]  /*67b0*/  UISETP.NE.AND UP0, UPT, UR53, URZ, UPT ;  /* 0x000000ff3500728c */ /* 0x000fe2000bf05270 */
[----:B------:R-:W-:Y:S11]  /*67c0*/  LEA R2, R64, UR44, 0x3 ;  /* 0x0000002c40027c11 */ /* 0x000ff6000f8e18ff */
[----:B------:R-:W-:Y:S01]  /*67d0*/  @P1 SHF.L.U32 R3, R63, 0x1f, RZ ;  /* 0x0000001f3f031819 */ /* 0x000fe200000006ff */
[----:B------:R-:W-:Y:S06]  /*67e0*/  BRA.U !UP0, `(.L_x_105) ;  /* 0x0000000108247547 */ /* 0x000fec000b800000 */
[----:B------:R-:W-:Y:S01]  /*67f0*/  IMAD.U32 R4, RZ, RZ, UR52 ;  /* 0x00000034ff047e24 */ /* 0x000fe2000f8e00ff */
[----:B-1----:R-:W-:Y:S01]  /*6800*/  MOV R0, UR54 ;  /* 0x0000003600007c02 */ /* 0x002fe20008000f00 */
[----:B------:R-:W-:Y:S03]  /*6810*/  UIADD3 UR4, UPT, UPT, UR52, 0x1, URZ ;  /* 0x0000000134047890 */ /* 0x000fe6000fffe0ff */
[----:B------:R-:W-:Y:S01]  /*6820*/  @P1 LEA R4, R4, UR44, 0x3 ;  /* 0x0000002c04041c11 */ /* 0x000fe2000f8e18ff */
[----:B------:R-:W-:Y:S04]  /*6830*/  UISETP.NE.AND UP0, UPT, UR4, 0x3, UPT ;  /* 0x000000030400788c */ /* 0x000fe8000bf05270 */
[----:B------:R-:W-:Y:S01]  /*6840*/  @P1 VIADD R4, R4, 0x58 ;  /* 0x0000005804041836 */ /* 0x000fe20000000000 */
[----:B------:R-:W-:Y:S04]  /*6850*/  USEL UR52, UR4, URZ, UP0 ;  /* 0x000000ff04347287 */ /* 0x000fe80008000000 */
[----:B------:R-:W-:Y:S04]  /*6860*/  @P1 PRMT R0, R0, 0x654, R4 ;  /* 0x0000065400001816 */ /* 0x000fe80000000004 */
[----:B------:R2:W-:Y:S04]  /*6870*/  @P1 SYNCS.ARRIVE.TRANS64.RED.A1T0 RZ, [R0+URZ], RZ ;  /* 0x000000ff00ff19a7 */ /* 0x0005e800081004ff */
.L_x_105:
[----:B------:R-:W3:Y:S01]  /*6880*/  @P1 SYNCS.PHASECHK.TRANS64.TRYWAIT P0, [R2+URZ+0x40], R3 ;  /* 0x00004003020015a7 */ /* 0x000ee200080011ff */
[----:B------:R-:W-:Y:S01]  /*6890*/  BSSY B1, `(.L_x_106) ;  /* 0x0000013000017945 */ /* 0x000fe20003800000 */
[----:B---3--:R-:W-:Y:S03]  /*68a0*/  @P1 SEL R65, RZ, 0x1, !P0 ;  /* 0x00000001ff411807 */ /* 0x008fe60004000000 */
[----:B------:R-:W-:Y:S05]  /*68b0*/  @!P1 BRA `(.L_x_107) ;  /* 0x0000000000409947 */ /* 0x000fea0003800000 */
[----:B------:R-:W-:Y:S01]  /*68c0*/  ISETP.NE.AND P1, PT, R66, RZ, PT ;  /* 0x000000ff4200720c */ /* 0x000fe20003f25270 */
[----:B------:R-:W-:Y:S01]  /*68d0*/  BSSY B0, `(.L_x_108) ;  /* 0x0000009000007945 */ /* 0x000fe20003800000 */
[----:B------:R-:W-:Y:S11]  /*68e0*/  ISETP.NE.AND P0, PT, R65, RZ, PT ;  /* 0x000000ff4100720c */ /* 0x000ff60003f05270 */
[----:B------:R-:W-:Y:S05]  /*68f0*/  @P1 IMAD R3, R64, 0x800, R44 ;  /* 0x0000080040031824 */ /* 0x000fea00078e022c */
[----:B------:R-:W-:Y:S05]  /*6900*/  @P1 LEA R3, R3, UR44, 0x1 ;  /* 0x0000002c03031c11 */ /* 0x000fea000f8e08ff */
[----:B-12---:R-:W-:Y:S01]  /*6910*/  @P1 IMAD.IADD R0, R62, 0x1, R3 ;  /* 0x000000013e001824 */ /* 0x006fe200078e0203 */
[----:B------:R-:W-:Y:S06]  /*6920*/  @P0 BRA `(.L_x_109) ;  /* 0x00000000000c0947 */ /* 0x000fec0003800000 */
[----:B------:R-:W-:Y:S04]  /*6930*/  SHF.L.U32 R63, R63, 0x1f, RZ ;  /* 0x0000001f3f3f7819 */ /* 0x000fe800000006ff */
[----:B------:R-:W1:Y:S02]  /*6940*/  SYNCS.PHASECHK.TRANS64.TRYWAIT P0, [R2+URZ+0x40], R63 ;  /* 0x0000403f020075a7 */ /* 0x000e6400080011ff */
[----:B-1----:R-:W-:Y:S05]  /*6950*/  @!P0 BRA `(.L_x_110) ;  /* 0x0000001400508947 */ /* 0x002fea0003800000 */
.L_x_109:
[----:B------:R-:W-:Y:S05]  /*6960*/  BSYNC B0 ;  /* 0x0000000000007941 */ /* 0x000fea0003800000 */
.L_x_108:
[----:B------:R-:W-:Y:S11]  /*6970*/  ISETP.NE.AND P0, PT, R66, RZ, PT ;  /* 0x000000ff4200720c */ /* 0x000ff60003f05270 */
[----:B------:R-:W-:Y:S02]  /*6980*/  @!UPT UIADD3 URZ, UPT, UPT, URZ, URZ, URZ ;  /* 0x000000fffffff290 */ /* 0x000fe4000fffe0ff */
[----:B------:R-:W-:Y:S05]  /*6990*/  @P0 WARPSYNC.ALL ;  /* 0x0000000000000948 */ /* 0x000fea0003800000 */
[----:B------:R3:W4:Y:S04]  /*69a0*/  @P0 LDSM.16.M88.4 R28, [R3+0x200] ;  /* 0x00020000031c083b */ /* 0x0007280000000200 */
[----:B------:R3:W2:Y:S02]  /*69b0*/  @P0 LDSM.16.M88.4 R36, [R0+0x200] ;  /* 0x000200000024083b */ /* 0x0006a40000000200 */
.L_x_107:
[----:B------:R-:W-:Y:S05]  /*69c0*/  BSYNC B1 ;  /* 0x0000000000017941 */ /* 0x000fea0003800000 */
.L_x_106:
[----:B-123--:R-:W-:Y:S05]  /*69d0*/  VIADD R0, R25, 0x20 ;  /* 0x0000002019007836 */ /* 0x00efea0000000000 */
[----:B------:R-:W-:Y:S04]  /*69e0*/  SHF.R.U32.HI R0, RZ, 0x15, R0 ;  /* 0x00000015ff007819 */ /* 0x000fe80000011600 */
[----:B------:R-:W-:Y:S11]  /*69f0*/  LOP3.LUT P0, RZ, R0, 0x3, R46, 0x48, !PT ;  /* 0x0000000300ff7812 */ /* 0x000ff6000780482e */
[----:B------:R-:W-:Y:S02]  /*6a00*/  @!UPT UIADD3 URZ, UPT, UPT, URZ, URZ, URZ ;  /* 0x000000fffffff290 */ /* 0x000fe4000fffe0ff */
[----:B------:R-:W-:Y:S05]  /*6a10*/  @!P0 BRA `(.L_x_111) ;  /* 0x0000000000408947 */ /* 0x000fea0003800000 */
[----:B------:R-:W1:Y:S01]  /*6a20*/  LDCU.64 UR8, c[0x4][0x70] ;  /* 0x01000e00ff0877ac */ /* 0x000e620008000a00 */
[----:B------:R-:W-:Y:S01]  /*6a30*/  MOV R3, 0x0 ;  /* 0x0000000000037802 */ /* 0x000fe20000000f00 */
[----:B------:R-:W-:Y:S02]  /*6a40*/  HFMA2 R12, -RZ, RZ, 0, 5.9604644775390625e-08 ;  /* 0x00000001ff0c7431 */ /* 0x000fe400000001ff */
[----:B------:R-:W-:Y:S02]  /*6a50*/  IMAD.MOV.U32 R8, RZ, RZ, 0x192 ;  /* 0x00000192ff087424 */ /* 0x000fe400078e00ff */
[----:B------:R-:W-:Y:S01]  /*6a60*/  IMAD.MOV.U32 R13, RZ, RZ, RZ ;  /* 0x000000ffff0d7224 */ /* 0x000fe200078e00ff */
[----:B------:R-:W2:Y:S01]  /*6a70*/  LDCU.64 UR6, c[0x4][0x78] ;  /* 0x01000f00ff0677ac */ /* 0x000ea20008000a00 */
[----:B------:R-:W3:Y:S01]  /*6a80*/  LDC.64 R2, c[0x4][R3] ;  /* 0x0100000003027b82 */ /* 0x000ee20000000a00 */
[----:B------:R-:W5:Y:S01]  /*6a90*/  LDCU.64 UR4, c[0x4][0x10] ;  /* 0x01000200ff0477ac */ /* 0x000f620008000a00 */
[----:B-1----:R-:W-:Y:S01]  /*6aa0*/  MOV R5, UR9 ;  /* 0x0000000900057c02 */ /* 0x002fe20008000f00 */
[----:B------:R-:W-:Y:S01]  /*6ab0*/  IMAD.U32 R4, RZ, RZ, UR8 ;  /* 0x00000008ff047e24 */ /* 0x000fe2000f8e00ff */
[----:B--2---:R-:W-:Y:S01]  /*6ac0*/  MOV R7, UR7 ;  /* 0x0000000700077c02 */ /* 0x004fe20008000f00 */
[----:B------:R-:W-:Y:S01]  /*6ad0*/  IMAD.U32 R6, RZ, RZ, UR6 ;  /* 0x00000006ff067e24 */ /* 0x000fe2000f8e00ff */
[----:B-----5:R-:W-:Y:S01]  /*6ae0*/  MOV R11, UR5 ;  /* 0x00000005000b7c02 */ /* 0x020fe20008000f00 */
[----:B------:R-:W-:Y:S02]  /*6af0*/  IMAD.U32 R10, RZ, RZ, UR4 ;  /* 0x00000004ff0a7e24 */ /* 0x000fe4000f8e00ff */
[----:B------:R-:W-:Y:S07]  /*6b00*/  LEPC R20, `(.L_x_111) ;  /* 0x000000001014794e */ /* 0x000fee0000000000 */
[----:B---34-:R-:W-:Y:S05]  /*6b10*/  CALL.ABS.NOINC R2 ;  /* 0x0000000002007343 */ /* 0x018fea0003c00000 */
.L_x_111:
[----:B------:R-:W-:Y:S01]  /*6b20*/  ISETP.NE.AND P0, PT, R55, RZ, PT ;  /* 0x000000ff3700720c */ /* 0x000fe20003f05270 */
[----:B------:R-:W-:Y:S05]  /*6b30*/  WARPSYNC.ALL ;  /* 0x0000000000007948 */ /* 0x000fea0003800000 */
[----:B------:R-:W-:Y:S01]  /*6b40*/  R2UR UR4, R25 ;  /* 0x00000000190472ca */ /* 0x000fe200000e0000 */
[--C-:B----4-:R-:W-:Y:S01]  /*6b50*/  HADD2.F32 R20, -RZ, R28.reuse.H0_H0 ;  /* 0x2000001cff147230 */ /* 0x110fe20000004100 */
[----:B------:R-:W-:Y:S01]  /*6b60*/  BSSY.RECONVERGENT B0, `(.L_x_112) ;  /* 0x0000056000007945 */ /* 0x000fe20003800200 */
[----:B------:R-:W-:Y:S02]  /*6b70*/  HADD2.F32 R21, -RZ, R28.H1_H1 ;  /* 0x3000001cff157230 */ /* 0x000fe40000004100 */
[--C-:B------:R-:W-:Y:S02]  /*6b80*/  HADD2.F32 R25, -RZ, R29.reuse.H0_H0 ;  /* 0x2000001dff197230 */ /* 0x100fe40000004100 */
[----:B------:R-:W-:Y:S02]  /*6b90*/  HADD2.F32 R28, -RZ, R30.H0_H0 ;  /* 0x2000001eff1c7230 */ /* 0x000fe40000004100 */
[--C-:B------:R-:W-:Y:S02]  /*6ba0*/  HADD2.F32 R32, -RZ, R36.reuse.H0_H0 ;  /* 0x20000024ff207230 */ /* 0x100fe40000004100 */
[----:B------:R-:W-:Y:S02]  /*6bb0*/  HADD2.F32 R33, -RZ, R36.H1_H1 ;  /* 0x30000024ff217230 */ /* 0x000fe40000004100 */
[----:B------:R-:W1:Y:S01]  /*6bc0*/  LDTM.16dp256bit.x4 R4, tmem[UR4+0x20] ;  /* 0x00002004000479ee */ /* 0x000e620008120000 */
[----:B------:R-:W-:Y:S01]  /*6bd0*/  NOP ;  /* 0x0000000000007918 */ /* 0x000fe20000000000 */
[----:B------:R-:W-:Y:S01]  /*6be0*/  R2UR UR4, R27 ;  /* 0x000000001b0472ca */ /* 0x000fe200000e0000 */
[----:B------:R-:W-:Y:S02]  /*6bf0*/  HADD2.F32 R27, -RZ, R29.H1_H1 ;  /* 0x3000001dff1b7230 */ /* 0x000fe40000004100 */
[----:B------:R-:W-:Y:S02]  /*6c00*/  HADD2.F32 R29, -RZ, R30.H1_H1 ;  /* 0x3000001eff1d7230 */ /* 0x000fe40000004100 */
[--C-:B------:R-:W-:Y:S02]  /*6c10*/  HADD2.F32 R30, -RZ, R31.reuse.H0_H0 ;  /* 0x2000001fff1e7230 */ /* 0x100fe40000004100 */
[----:B------:R-:W-:Y:S02]  /*6c20*/  HADD2.F32 R31, -RZ, R31.H1_H1 ;  /* 0x3000001fff1f7230 */ /* 0x000fe40000004100 */
[--C-:B------:R-:W-:Y:S02]  /*6c30*/  HADD2.F32 R34, -RZ, R37.reuse.H0_H0 ;  /* 0x20000025ff227230 */ /* 0x100fe40000004100 */
[----:B------:R-:W-:Y:S02]  /*6c40*/  HADD2.F32 R35, -RZ, R37.H1_H1 ;  /* 0x30000025ff237230 */ /* 0x000fe40000004100 */
[----:B------:R-:W-:Y:S01]  /*6c50*/  UIADD3 UR4, UPT, UPT, UR4, 0xc0, URZ ;  /* 0x000000c004047890 */ /* 0x000fe2000fffe0ff */
[--C-:B------:R-:W-:Y:S02]  /*6c60*/  HADD2.F32 R36, -RZ, R38.reuse.H0_H0 ;  /* 0x20000026ff247230 */ /* 0x100fe40000004100 */
[----:B------:R-:W-:Y:S01]  /*6c70*/  HADD2.F32 R37, -RZ, R38.H1_H1 ;  /* 0x30000026ff257230 */ /* 0x000fe20000004100 */
[----:B------:R-:W-:Y:S01]  /*6c80*/  UPRMT UR4, UR54, 0x654, UR4 ;  /* 0x0000065436047896 */ /* 0x000fe20008000004 */
[--C-:B------:R-:W-:Y:S02]  /*6c90*/  HADD2.F32 R38, -RZ, R39.reuse.H0_H0 ;  /* 0x20000027ff267230 */ /* 0x100fe40000004100 */
[----:B------:R-:W-:Y:S02]  /*6ca0*/  HADD2.F32 R39, -RZ, R39.H1_H1 ;  /* 0x30000027ff277230 */ /* 0x000fe40000004100 */
[C---:B-1----:R-:W-:Y:S01]  /*6cb0*/  FMUL R4, R24.reuse, R4 ;  /* 0x0000000418047220 */ /* 0x042fe20000400000 */
[C---:B------:R-:W-:Y:S01]  /*6cc0*/  FMUL R5, R24.reuse, R5 ;  /* 0x0000000518057220 */ /* 0x040fe20000400000 */
[C---:B------:R-:W-:Y:S01]  /*6cd0*/  FMUL R6, R24.reuse, R6 ;  /* 0x0000000618067220 */ /* 0x040fe20000400000 */
[----:B------:R-:W-:Y:S01]  /*6ce0*/  FMUL R7, R24, R7 ;  /* 0x0000000718077220 */ /* 0x000fe20000400000 */
[----:B------:R-:W-:Y:S01]  /*6cf0*/  SYNCS.ARRIVE.TRANS64.RED.A1T0 RZ, [UR4], RZ ;  /* 0x000000ffffff79a7 */ /* 0x000fe20008100404 */
[C---:B------:R-:W-:Y:S01]  /*6d00*/  FFMA R4, R26.reuse, R20, R4 ;  /* 0x000000141a047223 */ /* 0x040fe20000000004 */
[C---:B------:R-:W-:Y:S01]  /*6d10*/  FFMA R5, R26.reuse, R21, R5 ;  /* 0x000000151a057223 */ /* 0x040fe20000000005 */
[C---:B------:R-:W-:Y:S01]  /*6d20*/  FFMA R6, R26.reuse, R25, R6 ;  /* 0x000000191a067223 */ /* 0x040fe20000000006 */
[----:B------:R-:W-:Y:S01]  /*6d30*/  FFMA R7, R26, R27, R7 ;  /* 0x0000001b1a077223 */ /* 0x000fe20000000007 */
[C---:B------:R-:W-:Y:S01]  /*6d40*/  FMUL R8, R24.reuse, R8 ;  /* 0x0000000818087220 */ /* 0x040fe20000400000 */
[C---:B------:R-:W-:Y:S01]  /*6d50*/  FMUL R9, R24.reuse, R9 ;  /* 0x0000000918097220 */ /* 0x040fe20000400000 */
[----:B------:R-:W-:Y:S01]  /*6d60*/  F2FP.F16.F32.PACK_AB R4, R5, R4 ;  /* 0x000000040504723e */ /* 0x000fe200000000ff */
[----:B------:R-:W-:Y:S01]  /*6d70*/  FMUL R10, R24, R10 ;  /* 0x0000000a180a7220 */ /* 0x000fe20000400000 */
[----:B------:R-:W-:Y:S01]  /*6d80*/  F2FP.F16.F32.PACK_AB R5, R7, R6 ;  /* 0x000000060705723e */ /* 0x000fe200000000ff */
[C---:B------:R-:W-:Y:S01]  /*6d90*/  FFMA R8, R26.reuse, R28, R8 ;  /* 0x0000001c1a087223 */ /* 0x040fe20000000008 */
[----:B------:R-:W-:Y:S01]  /*6da0*/  FFMA R9, R26, R29, R9 ;  /* 0x0000001d1a097223 */ /* 0x000fe20000000009 */
[C---:B------:R-:W-:Y:S01]  /*6db0*/  FMUL R11, R24.reuse, R11 ;  /* 0x0000000b180b7220 */ /* 0x040fe20000400000 */
[C---:B------:R-:W-:Y:S01]  /*6dc0*/  FMUL R0, R24.reuse, R12 ;  /* 0x0000000c18007220 */ /* 0x040fe20000400000 */
[----:B------:R-:W-:Y:S01]  /*6dd0*/  FMUL R2, R24, R13 ;  /* 0x0000000d18027220 */ /* 0x000fe20000400000 */
[----:B------:R-:W-:Y:S01]  /*6de0*/  FFMA R10, R26, R30, R10 ;  /* 0x0000001e1a0a7223 */ /* 0x000fe2000000000a */
[----:B------:R-:W-:Y:S01]  /*6df0*/  FMUL R3, R24, R14 ;  /* 0x0000000e18037220 */ /* 0x000fe20000400000 */
[----:B------:R-:W-:Y:S01]  /*6e00*/  F2FP.F16.F32.PACK_AB R6, R9, R8 ;  /* 0x000000080906723e */ /* 0x000fe200000000ff */
[----:B------:R-:W-:Y:S01]  /*6e10*/  FFMA R11, R26, R31, R11 ;  /* 0x0000001f1a0b7223 */ /* 0x000fe2000000000b */
[C---:B------:R-:W-:Y:S01]  /*6e20*/  FMUL R15, R24.reuse, R15 ;  /* 0x0000000f180f7220 */ /* 0x040fe20000400000 */
[----:B------:R-:W-:Y:S01]  /*6e30*/  FMUL R12, R24, R16 ;  /* 0x00000010180c7220 */ /* 0x000fe20000400000 */
[----:B------:R-:W-:Y:S01]  /*6e40*/  FFMA R0, R26, R32, R0 ;  /* 0x000000201a007223 */ /* 0x000fe20000000000 */
[----:B------:R-:W-:Y:S01]  /*6e50*/  MOV R8, UR45 ;  /* 0x0000002d00087c02 */ /* 0x000fe20008000f00 */
[----:B------:R-:W-:Y:S01]  /*6e60*/  FMUL R13, R24, R17 ;  /* 0x00000011180d7220 */ /* 0x000fe20000400000 */
[----:B------:R-:W-:Y:S01]  /*6e70*/  FFMA R2, R26, R33, R2 ;  /* 0x000000211a027223 */ /* 0x000fe20000000002 */
[----:B------:R-:W-:Y:S01]  /*6e80*/  FMUL R14, R24, R18 ;  /* 0x00000012180e7220 */ /* 0x000fe20000400000 */
[C---:B------:R-:W-:Y:S01]  /*6e90*/  FFMA R3, R26.reuse, R34, R3 ;  /* 0x000000221a037223 */ /* 0x040fe20000000003 */
[----:B------:R-:W-:Y:S01]  /*6ea0*/  FFMA R15, R26, R35, R15 ;  /* 0x000000231a0f7223 */ /* 0x000fe2000000000f */
[----:B------:R-:W-:Y:S01]  /*6eb0*/  FMUL R19, R24, R19 ;  /* 0x0000001318137220 */ /* 0x000fe20000400000 */
[----:B------:R-:W-:Y:S01]  /*6ec0*/  FFMA R12, R26, R36, R12 ;  /* 0x000000241a0c7223 */ /* 0x000fe2000000000c */
        /* <DEDUP_REMOVED lines=22> */
[----:B------:R-:W-:Y:S02]  /*7030*/  ULEA UR5, UR45, UR44, 0xc ;  /* 0x0000002c2d057291 */ /* 0x000fe4000f8e60ff */
[----:B------:R-:W-:Y:S02]  /*7040*/  UIADD3 UR9, UPT, UPT, UR49, 0x20, URZ ;  /* 0x0000002031097890 */ /* 0x000fe4000fffe0ff */
[----:B------:R-:W-:Y:S01]  /*7050*/  UIADD3 UR8, UPT, UPT, UR5, 0x200, URZ ;  /* 0x0000020005087890 */ /* 0x000fe2000fffe0ff */
[----:B------:R-:W-:Y:S01]  /*7060*/  UMOV UR10, UR50 ;  /* 0x00000032000a7c82 */ /* 0x000fe20008000000 */
[----:B------:R-:W-:Y:S01]  /*7070*/  UMOV UR11, UR36 ;  /* 0x00000024000b7c82 */ /* 0x000fe20008000000 */
[----:B--2---:R-:W-:Y:S04]  /*7080*/  UIADD3 UR4, UP0, UPT, UR6, 0x680, URZ ;  /* 0x0000068006047890 */ /* 0x004fe8000ff1e0ff */
[----:B------:R-:W-:Y:S09]  /*7090*/  UIADD3.X UR5, UPT, UPT, URZ, UR7, URZ, UP0, !UPT ;  /* 0x00000007ff057290 */ /* 0x000ff200087fe4ff */
[----:B------:R2:W-:Y:S02]  /*70a0*/  UTMASTG.3D [UR8], [UR4] ;  /* 0x00000008040073b5 */ /* 0x0005e40008010000 */
[----:B--2---:R0:W-:Y:S02]  /*70b0*/  UTMACMDFLUSH ;  /* 0x00000000000079b7 */ /* 0x0041e40000000000 */
.L_x_113:
[----:B------:R-:W-:Y:S05]  /*70c0*/  BSYNC.RECONVERGENT B0 ;  /* 0x0000000000007941 */ /* 0x000fea0003800200 */
.L_x_112:
[----:B------:R-:W-:Y:S01]  /*70d0*/  UIADD3 UR4, UPT, UPT, UR45, 0x1, URZ ;  /* 0x000000012d047890 */ /* 0x000fe2000fffe0ff */
[----:B------:R-:W-:Y:S03]  /*70e0*/  BSSY.RECONVERGENT B0, `(.L_x_114) ;  /* 0x0000008000007945 */ /* 0x000fe60003800200 */
[----:B------:R-:W-:Y:S04]  /*70f0*/  UISETP.NE.AND UP0, UPT, UR4, 0x3, UPT ;  /* 0x000000030400788c */ /* 0x000fe8000bf05270 */
[----:B------:R-:W-:Y:S02]  /*7100*/  UISETP.EQ.XOR UP1, UPT, UR47, 0x3, !UP0 ;  /* 0x000000032f00788c */ /* 0x000fe4000c722a70 */
[----:B------:R-:W-:Y:S02]  /*7110*/  USEL UR46, UR4, URZ, UP0 ;  /* 0x000000ff042e7287 */ /* 0x000fe40008000000 */
[----:B------:R-:W-:Y:S04]  /*7120*/  USEL UR5, URZ, 0x1, !UP1 ;  /* 0x00000001ff057887 */ /* 0x000fe8000c800000 */
[----:B------:R-:W-:Y:S01]  /*7130*/  ULOP3.LUT UR55, UR55, UR5, URZ, 0x3c, !UPT ;  /* 0x0000000537377292 */ /* 0x000fe2000f8e3cff */
[----:B------:R-:W-:Y:S11]  /*7140*/  @P0 BRA `(.L_x_115) ;  /* 0x0000000000040947 */ /* 0x000ff60003800000 */
[----:B------:R-:W-:Y:S04]  /*7150*/  DEPBAR.LE SB0, 0x1 ;  /* 0x000080400000791a */ /* 0x000fe80000000000 */
.L_x_115:
[----:B------:R-:W-:Y:S05]  /*7160*/  BSYNC.RECONVERGENT B0 ;  /* 0x0000000000007941 */ /* 0x000fea0003800200 */
.L_x_114:
[----:B------:R-:W-:Y:S01]  /*7170*/  BAR.SYNC.DEFER_BLOCKING 0x1, 0x80 ;  /* 0x0042000000007b1d */ /* 0x000fe20000010000 */
[----:B------:R-:W-:Y:S01]  /*7180*/  UISETP.NE.AND UP0, UPT, UR53, -0x2, UPT ;  /* 0xfffffffe3500788c */ /* 0x000fe2000bf05270 */
[----:B------:R-:W-:Y:S08]  /*7190*/  IADD3 R22, PT, PT, R22, 0x1, RZ ;  /* 0x0000000116167810 */ /* 0x000ff00007ffe0ff */
[----:B------:R-:W-:Y:S05]  /*71a0*/  BRA.U !UP0, `(.L_x_116) ;  /* 0x0000000108287547 */ /* 0x000fea000b800000 */
[----:B------:R-:W-:Y:S01]  /*71b0*/  ISETP.NE.AND P0, PT, R61, RZ, PT ;  /* 0x000000ff3d00720c */ /* 0x000fe20003f05270 */
[----:B------:R-:W-:Y:S01]  /*71c0*/  IMAD.U32 R2, RZ, RZ, UR52 ;  /* 0x00000034ff027e24 */ /* 0x000fe2000f8e00ff */
[----:B------:R-:W-:Y:S01]  /*71d0*/  UIADD3 UR4, UPT, UPT, UR52, 0x1, URZ ;  /* 0x0000000134047890 */ /* 0x000fe2000fffe0ff */
[----:B------:R-:W-:Y:S03]  /*71e0*/  IMAD.U32 R0, RZ, RZ, UR54 ;  /* 0x00000036ff007e24 */ /* 0x000fe6000f8e00ff */
[----:B------:R-:W-:Y:S04]  /*71f0*/  UISETP.NE.AND UP0, UPT, UR4, 0x3, UPT ;  /* 0x000000030400788c */ /* 0x000fe8000bf05270 */
[----:B------:R-:W-:Y:S03]  /*7200*/  USEL UR52, UR4, URZ, UP0 ;  /* 0x000000ff04347287 */ /* 0x000fe60008000000 */
[----:B------:R-:W-:Y:S05]  /*7210*/  @P0 LEA R2, R2, UR44, 0x3 ;  /* 0x0000002c02020c11 */ /* 0x000fea000f8e18ff */
[----:B------:R-:W-:Y:S05]  /*7220*/  @P0 VIADD R2, R2, 0x58 ;  /* 0x0000005802020836 */ /* 0x000fea0000000000 */
[----:B------:R-:W-:Y:S04]  /*7230*/  @P0 PRMT R0, R0, 0x654, R2 ;  /* 0x0000065400000816 */ /* 0x000fe80000000002 */
[----:B------:R2:W-:Y:S03]  /*7240*/  @P0 SYNCS.ARRIVE.TRANS64.RED.A1T0 RZ, [R0+URZ], RZ ;  /* 0x000000ff00ff09a7 */ /* 0x0005e600081004ff */
.L_x_116:
[----:B------:R-:W-:Y:S01]  /*7250*/  R2UR UR6, R60 ;  /* 0x000000003c0672ca */ /* 0x000fe200000e0000 */
[----:B------:R-:W-:Y:S01]  /*7260*/  UIADD3 UR53, UPT, UPT, UR53, 0x2, URZ ;  /* 0x0000000235357890 */ /* 0x000fe2000fffe0ff */
[----:B------:R-:W-:Y:S02]  /*7270*/  R2UR UR5, R47 ;  /* 0x000000002f0572ca */ /* 0x000fe400000e0000 */
[----:B------:R-:W-:Y:S02]  /*7280*/  R2UR UR4, R48 ;  /* 0x00000000300472ca */ /* 0x000fe400000e0000 */
[----:B------:R-:W-:Y:S02]  /*7290*/  R2UR UR36, R58 ;  /* 0x000000003a2472ca */ /* 0x000fe400000e0000 */
[----:B------:R-:W-:Y:S02]  /*72a0*/  ISETP.NE.AND P0, PT, R51, 0x2, PT ;  /* 0x000000023300780c */ /* 0x000fe40003f05270 */
[----:B------:R-:W-:Y:S02]  /*72b0*/  ISETP.NE.AND P1, PT, R22, 0x4, PT ;  /* 0x000000041600780c */ /* 0x000fe40003f25270 */
[----:B------:R-:W-:Y:S01]  /*72c0*/  SEL R2, RZ, 0x1, P0 ;  /* 0x00000001ff027807 */ /* 0x000fe20000000000 */
[----:B------:R-:W-:Y:S01]  /*72d0*/  UISETP.NE.AND UP0, UPT, UR6, URZ, UPT ;  /* 0x000000ff0600728c */ /* 0x000fe2000bf05270 */
[----:B--2---:R-:W-:Y:S01]  /*72e0*/  SEL R0, RZ, 0x1, P1 ;  /* 0x00000001ff007807 */ /* 0x004fe20000800000 */
[----:B------:R-:W-:Y:S01]  /*72f0*/  UIADD3 UR30, UPT, UPT, UR37, UR5, URZ ;  /* 0x00000005251e7290 */ /* 0x000fe2000fffe0ff */
[----:B------:R-:W-:Y:S01]  /*7300*/  LOP3.LUT R52, R52, R2, RZ, 0x3c, !PT ;  /* 0x0000000234347212 */ /* 0x000fe200078e3cff */
[----:B------:R-:W-:Y:S01]  /*7310*/  UIADD3 UR26, UPT, UPT, UR38, UR4, URZ ;  /* 0x00000004261a7290 */ /* 0x000fe2000fffe0ff */
[----:B------:R-:W-:Y:S02]  /*7320*/  LOP3.LUT R53, R53, R0, RZ, 0x3c, !PT ;  /* 0x0000000035357212 */ /* 0x000fe400078e3cff */
[----:B------:R-:W-:Y:S02]  /*7330*/  SEL R51, R51, RZ, P0 ;  /* 0x000000ff33337207 */ /* 0x000fe40000000000 */
[----:B------:R-:W-:Y:S01]  /*7340*/  SEL R22, R22, RZ, P1 ;  /* 0x000000ff16167207 */ /* 0x000fe20000800000 */
[----:B------:R-:W-:Y:S06]  /*7350*/  BRA.U UP0, `(.L_x_117) ;  /* 0xffffffdd005c7547 */ /* 0x000fec000b83ffff */
[----:B------:R-:W-:-:S13]  /*7360*/  R2UR UR4, R49 ;  /* 0x00000000310472ca */ /* 0x000fda00000e0000 */
[----:B------:R-:W-:-:S09]  /*7370*/  UISETP.NE.AND UP0, UPT, UR4, URZ, UPT ;  /* 0x000000ff0400728c */ /* 0x000fd2000bf05270 */
[----:B------:R-:W-:Y:S05]  /*7380*/  BRA.U !UP0, `(.L_x_118) ;  /* 0x0000000108487547 */ /* 0x000fea000b800000 */
[----:B------:R-:W2:Y:S02]  /*7390*/  LDCU.64 UR4, c[0x0][0x890] ;  /* 0x00011200ff0477ac */ /* 0x000ea40008000a00 */
[----:B--2---:R-:W-:-:S04]  /*73a0*/  UISETP.NE.U32.AND UP0, UPT, UR4, URZ, UPT ;  /* 0x000000ff0400728c */ /* 0x004fc8000bf05070 */
[----:B------:R-:W-:-:S09]  /*73b0*/  UISETP.NE.AND.EX UP0, UPT, UR5, URZ, UPT, UP0 ;  /* 0x000000ff0500728c */ /* 0x000fd2000bf05300 */
[----:B------:R-:W-:Y:S05]  /*73c0*/  BRA.U UP0, `(.L_x_119) ;  /* 0x00000001000c7547 */ /* 0x000fea000b800000 */
[----:B------:R-:W-:-:S13]  /*73d0*/  FSETP.NEU.AND P0, PT, R26, RZ, PT ;  /* 0x000000ff1a00720b */ /* 0x000fda0003f0d000 */
[----:B------:R-:W-:Y:S05]  /*73e0*/  @!P0 EXIT ;  /* 0x000000000000894d */ /* 0x000fea0003800000 */
[----:B------:R-:W-:Y:S05]  /*73f0*/  BRA `(.L_x_118) ;  /* 0x00000000002c7947 */ /* 0x000fea0003800000 */
.L_x_119:
[----:B------:R-:W-:Y:S01]  /*7400*/  ISETP.NE.AND P0, PT, R50, RZ, PT ;  /* 0x000000ff3200720c */ /* 0x000fe20003f05270 */
[----:B------:R-:W-:-:S12]  /*7410*/  BSSY.RECONVERGENT B0, `(.L_x_118) ;  /* 0x0000009000007945 */ /* 0x000fd80003800200 */
[----:B------:R-:W-:Y:S05]  /*7420*/  @P0 BRA `(.L_x_120) ;  /* 0x0000000000140947 */ /* 0x000fea0003800000 */
[----:B------:R-:W2:Y:S02]  /*7430*/  LDCU.64 UR4, c[0x0][0x888] ;  /* 0x00011100ff0477ac */ /* 0x000ea40008000a00 */
[----:B--2---:R-:W-:-:S04]  /*7440*/  ISETP.NE.U32.AND P0, PT, RZ, UR4, PT ;  /* 0x00000004ff007c0c */ /* 0x004fc8000bf05070 */
[----:B------:R-:W-:-:S13]  /*7450*/  ISETP.NE.AND.EX P0, PT, RZ, UR5, PT, P0 ;  /* 0x00000005ff007c0c */ /* 0x000fda000bf05300 */
[----:B------:R-:W-:Y:S05]  /*7460*/  @!P0 EXIT ;  /* 0x000000000000894d */ /* 0x000fea0003800000 */
[----:B------:R-:W-:Y:S05]  /*7470*/  BRA `(.L_x_121) ;  /* 0x0000000000087947 */ /* 0x000fea0003800000 */
.L_x_120:
[----:B------:R-:W-:-:S13]  /*7480*/  FSETP.NEU.AND P0, PT, R26, RZ, PT ;  /* 0x000000ff1a00720b */ /* 0x000fda0003f0d000 */
[----:B------:R-:W-:Y:S05]  /*7490*/  @!P0 EXIT ;  /* 0x000000000000894d */ /* 0x000fea0003800000 */
.L_x_121:
[----:B------:R-:W-:Y:S05]  /*74a0*/  BSYNC.RECONVERGENT B0 ;  /* 0x0000000000007941 */ /* 0x000fea0003800200 */
.L_x_118:
[----:B------:R-:W-:Y:S01]  /*74b0*/  ULEA UR4, UR52, UR44, 0x3 ;  /* 0x0000002c34047291 */ /* 0x000fe2000f8e18ff */
[----:B------:R-:W-:-:S04]  /*74c0*/  DEPBAR.LE SB0, 0x0 ;  /* 0x000080000000791a */ /* 0x000fc80000000000 */
[----:B------:R-:W-:-:S04]  /*74d0*/  UIADD3 UR4, UPT, UPT, UR4, 0x58, URZ ;  /* 0x0000005804047890 */ /* 0x000fc8000fffe0ff */
[----:B------:R-:W-:-:S09]  /*74e0*/  UPRMT UR4, UR54, 0x654, UR4 ;  /* 0x0000065436047896 */ /* 0x000fd20008000004 */
[----:B------:R-:W-:Y:S01]  /*74f0*/  SYNCS.ARRIVE.TRANS64.RED.A1T0 RZ, [UR4], RZ ;  /* 0x000000ffffff79a7 */ /* 0x000fe20008100404 */
[----:B------:R-:W-:Y:S05]  /*7500*/  EXIT ;  /* 0x000000000000794d */ /* 0x000fea0003800000 */
.L_x_24:
[----:B--2---:R2:W3:Y:S02]  /*7510*/  SYNCS.PHASECHK.TRANS64.TRYWAIT P0, [R0+URZ+0xf0], R2 ;  /* 0x0000f002000075a7 */ /* 0x0044e400080011ff */
[----:B---3--:R-:W-:Y:S05]  /*7520*/  @!P0 NANOSLEEP.SYNCS 0x989680 ;  /* 0x009896800000895d */ /* 0x008fea0003900000 */
[----:B------:R-:W3:Y:S02]  /*7530*/  @!P0 SYNCS.PHASECHK.TRANS64 P0, [R0+URZ+0xf0], R2 ;  /* 0x0000f002000085a7 */ /* 0x000ee400080010ff */
[----:B---3--:R-:W-:Y:S05]  /*7540*/  @!P0 BRA `(.L_x_24) ;  /* 0xfffffffc00f08947 */ /* 0x008fea000383ffff */
[----:B------:R-:W-:Y:S05]  /*7550*/  BRA `(.L_x_122) ;  /* 0xffffffa000d47947 */ /* 0x000fea000383ffff */
.L_x_27:
[----:B-1----:R-:W-:-:S07]  /*7560*/  MOV R0, UR33 ;  /* 0x0000002100007c02 */ /* 0x002fce0008000f00 */
.L_x_123:
[----:B-1----:R1:W2:Y:S02]  /*7570*/  SYNCS.PHASECHK.TRANS64.TRYWAIT P0, [R0+URZ+0x20], R3 ;  /* 0x00002003000075a7 */ /* 0x0022a400080011ff */
[----:B--2---:R-:W-:Y:S05]  /*7580*/  @!P0 NANOSLEEP.SYNCS 0x989680 ;  /* 0x009896800000895d */ /* 0x004fea0003900000 */
[----:B------:R-:W2:Y:S02]  /*7590*/  @!P0 SYNCS.PHASECHK.TRANS64 P0, [R0+URZ+0x20], R3 ;  /* 0x00002003000085a7 */ /* 0x000ea400080010ff */
[----:B--2---:R-:W-:Y:S05]  /*75a0*/  @!P0 BRA `(.L_x_123) ;  /* 0xfffffffc00f08947 */ /* 0x004fea000383ffff */
[----:B------:R-:W-:Y:S05]  /*75b0*/  BRA `(.L_x_26) ;  /* 0xffffffa4001c7947 */ /* 0x000fea000383ffff */
.L_x_34:
[----:B-1----:R-:W-:-:S07]  /*75c0*/  MOV R0, UR17 ;  /* 0x0000001100007c02 */ /* 0x002fce0008000f00 */
.L_x_124:
[----:B-1----:R1:W2:Y:S02]  /*75d0*/  SYNCS.PHASECHK.TRANS64.TRYWAIT P0, [R0+URZ+0x20], R3 ;  /* 0x00002003000075a7 */ /* 0x0022a400080011ff */
[----:B--2---:R-:W-:Y:S05]  /*75e0*/  @!P0 NANOSLEEP.SYNCS 0x989680 ;  /* 0x009896800000895d */ /* 0x004fea0003900000 */
[----:B------:R-:W2:Y:S02]  /*75f0*/  @!P0 SYNCS.PHASECHK.TRANS64 P0, [R0+URZ+0x20], R3 ;  /* 0x00002003000085a7 */ /* 0x000ea400080010ff */
[----:B--2---:R-:W-:Y:S05]  /*7600*/  @!P0 BRA `(.L_x_124) ;  /* 0xfffffffc00f08947 */ /* 0x004fea000383ffff */
[----:B------:R-:W-:Y:S05]  /*7610*/  BRA `(.L_x_33) ;  /* 0xffffffa400d87947 */ /* 0x000fea000383ffff */
.L_x_39:
[----:B-1----:R1:W2:Y:S02]  /*7620*/  SYNCS.PHASECHK.TRANS64.TRYWAIT P0, [R3+URZ+0x80], R0 ;  /* 0x00008000030075a7 */ /* 0x0022a400080011ff */
[----:B--2---:R-:W-:Y:S05]  /*7630*/  @!P0 NANOSLEEP.SYNCS 0x989680 ;  /* 0x009896800000895d */ /* 0x004fea0003900000 */
[----:B------:R-:W2:Y:S02]  /*7640*/  @!P0 SYNCS.PHASECHK.TRANS64 P0, [R3+URZ+0x80], R0 ;  /* 0x00008000030085a7 */ /* 0x000ea400080010ff */
[----:B--2---:R-:W-:Y:S05]  /*7650*/  @!P0 BRA `(.L_x_39) ;  /* 0xfffffffc00f08947 */ /* 0x004fea000383ffff */
[----:B------:R-:W-:Y:S05]  /*7660*/  BRA `(.L_x_125) ;  /* 0xffffffa8007c7947 */ /* 0x000fea000383ffff */
.L_x_43:
[----:B------:R-:W-:-:S07]  /*7670*/  MOV R0, UR4 ;  /* 0x0000000400007c02 */ /* 0x000fce0008000f00 */
.L_x_126:
[----:B-1----:R1:W2:Y:S02]  /*7680*/  SYNCS.PHASECHK.TRANS64.TRYWAIT P0, [R0+URZ], R2 ;  /* 0x00000002000075a7 */ /* 0x0022a400080011ff */
[----:B--2---:R-:W-:Y:S05]  /*7690*/  @!P0 NANOSLEEP.SYNCS 0x989680 ;  /* 0x009896800000895d */ /* 0x004fea0003900000 */
[----:B------:R-:W2:Y:S02]  /*76a0*/  @!P0 SYNCS.PHASECHK.TRANS64 P0, [R0+URZ], R2 ;  /* 0x00000002000085a7 */ /* 0x000ea400080010ff */
[----:B--2---:R-:W-:Y:S05]  /*76b0*/  @!P0 BRA `(.L_x_126) ;  /* 0xfffffffc00f08947 */ /* 0x004fea000383ffff */
[----:B------:R-:W-:Y:S05]  /*76c0*/  BRA `(.L_x_127) ;  /* 0xffffffb000287947 */ /* 0x000fea000383ffff */
.L_x_44:
[----:B------:R-:W-:-:S07]  /*76d0*/  MOV R0, UR5 ;  /* 0x0000000500007c02 */ /* 0x000fce0008000f00 */
.L_x_128:
[----:B-1----:R1:W2:Y:S02]  /*76e0*/  SYNCS.PHASECHK.TRANS64.TRYWAIT P0, [R0+URZ], R3 ;  /* 0x00000003000075a7 */ /* 0x0022a400080011ff */
[----:B--2---:R-:W-:Y:S05]  /*76f0*/  @!P0 NANOSLEEP.SYNCS 0x989680 ;  /* 0x009896800000895d */ /* 0x004fea0003900000 */
[----:B------:R-:W2:Y:S02]  /*7700*/  @!P0 SYNCS.PHASECHK.TRANS64 P0, [R0+URZ], R3 ;  /* 0x00000003000085a7 */ /* 0x000ea400080010ff */
[----:B--2---:R-:W-:Y:S05]  /*7710*/  @!P0 BRA `(.L_x_128) ;  /* 0xfffffffc00f08947 */ /* 0x004fea000383ffff */
[----:B------:R-:W-:Y:S05]  /*7720*/  BRA `(.L_x_129) ;  /* 0xffffffb000347947 */ /* 0x000fea000383ffff */
.L_x_45:
[----:B------:R-:W-:-:S07]  /*7730*/  MOV R0, UR5 ;  /* 0x0000000500007c02 */ /* 0x000fce0008000f00 */
.L_x_130:
[----:B-1----:R1:W2:Y:S02]  /*7740*/  SYNCS.PHASECHK.TRANS64.TRYWAIT P0, [R0+URZ], R3 ;  /* 0x00000003000075a7 */ /* 0x0022a400080011ff */
[----:B--2---:R-:W-:Y:S05]  /*7750*/  @!P0 NANOSLEEP.SYNCS 0x989680 ;  /* 0x009896800000895d */ /* 0x004fea0003900000 */
[----:B------:R-:W2:Y:S02]  /*7760*/  @!P0 SYNCS.PHASECHK.TRANS64 P0, [R0+URZ], R3 ;  /* 0x00000003000085a7 */ /* 0x000ea400080010ff */
[----:B--2---:R-:W-:Y:S05]  /*7770*/  @!P0 BRA `(.L_x_130) ;  /* 0xfffffffc00f08947 */ /* 0x004fea000383ffff */
[----:B------:R-:W-:Y:S05]  /*7780*/  BRA `(.L_x_131) ;  /* 0xffffffb000407947 */ /* 0x000fea000383ffff */
.L_x_48:
[----:B-1----:R1:W2:Y:S02]  /*7790*/  SYNCS.PHASECHK.TRANS64.TRYWAIT P0, [R2+URZ+0xe0], R4 ;  /* 0x0000e004020075a7 */ /* 0x0022a400080011ff */
[----:B--2---:R-:W-:Y:S05]  /*77a0*/  @!P0 NANOSLEEP.SYNCS 0x989680 ;  /* 0x009896800000895d */ /* 0x004fea0003900000 */
[----:B------:R-:W2:Y:S02]  /*77b0*/  @!P0 SYNCS.PHASECHK.TRANS64 P0, [R2+URZ+0xe0], R4 ;  /* 0x0000e004020085a7 */ /* 0x000ea400080010ff */
[----:B--2---:R-:W-:Y:S05]  /*77c0*/  @!P0 BRA `(.L_x_48) ;  /* 0xfffffffc00f08947 */ /* 0x004fea000383ffff */
[----:B------:R-:W-:Y:S05]  /*77d0*/  BRA `(.L_x_132) ;  /* 0xffffffb0009c7947 */ /* 0x000fea000383ffff */
.L_x_49:
[----:B------:R-:W-:-:S07]  /*77e0*/  MOV R2, UR4 ;  /* 0x0000000400027c02 */ /* 0x000fce0008000f00 */
.L_x_133:
[----:B-1----:R1:W2:Y:S02]  /*77f0*/  SYNCS.PHASECHK.TRANS64.TRYWAIT P0, [R2+URZ+0x90], R5 ;  /* 0x00009005020075a7 */ /* 0x0022a400080011ff */
[----:B--2---:R-:W-:Y:S05]  /*7800*/  @!P0 NANOSLEEP.SYNCS 0x989680 ;  /* 0x009896800000895d */ /* 0x004fea0003900000 */
[----:B------:R-:W2:Y:S02]  /*7810*/  @!P0 SYNCS.PHASECHK.TRANS64 P0, [R2+URZ+0x90], R5 ;  /* 0x00009005020085a7 */ /* 0x000ea400080010ff */
[----:B--2---:R-:W-:Y:S05]  /*7820*/  @!P0 BRA `(.L_x_133) ;  /* 0xfffffffc00f08947 */ /* 0x004fea000383ffff */
[----:B------:R-:W-:Y:S05]  /*7830*/  BRA `(.L_x_134) ;  /* 0xffffffb000ac7947 */ /* 0x000fea000383ffff */
.L_x_50:
[----:B-1----:R1:W2:Y:S02]  /*7840*/  SYNCS.PHASECHK.TRANS64.TRYWAIT P1, [R2+URZ+0x80], R4 ;  /* 0x00008004020075a7 */ /* 0x0022a400080211ff */
[----:B--2---:R-:W-:Y:S05]  /*7850*/  @!P1 NANOSLEEP.SYNCS 0x989680 ;  /* 0x009896800000995d */ /* 0x004fea0003900000 */
[----:B------:R-:W2:Y:S02]  /*7860*/  @!P1 SYNCS.PHASECHK.TRANS64 P1, [R2+URZ+0x80], R4 ;  /* 0x00008004020095a7 */ /* 0x000ea400080210ff */
[----:B--2---:R-:W-:Y:S05]  /*7870*/  @!P1 BRA `(.L_x_50) ;  /* 0xfffffffc00f09947 */ /* 0x004fea000383ffff */
[----:B------:R-:W-:Y:S05]  /*7880*/  BRA `(.L_x_135) ;  /* 0xffffffb000dc7947 */ /* 0x000fea000383ffff */
.L_x_53:
[----:B------:R-:W-:-:S07]  /*7890*/  MOV R0, UR4 ;  /* 0x0000000400007c02 */ /* 0x000fce0008000f00 */
.L_x_136:
[----:B-1----:R1:W2:Y:S02]  /*78a0*/  SYNCS.PHASECHK.TRANS64.TRYWAIT P0, [R0+URZ+0x90], R2 ;  /* 0x00009002000075a7 */ /* 0x0022a400080011ff */
[----:B--2---:R-:W-:Y:S05]  /*78b0*/  @!P0 NANOSLEEP.SYNCS 0x989680 ;  /* 0x009896800000895d */ /* 0x004fea0003900000 */
[----:B------:R-:W2:Y:S02]  /*78c0*/  @!P0 SYNCS.PHASECHK.TRANS64 P0, [R0+URZ+0x90], R2 ;  /* 0x00009002000085a7 */ /* 0x000ea400080010ff */
[----:B--2---:R-:W-:Y:S05]  /*78d0*/  @!P0 BRA `(.L_x_136) ;  /* 0xfffffffc00f08947 */ /* 0x004fea000383ffff */
[----:B------:R-:W-:Y:S05]  /*78e0*/  BRA `(.L_x_52) ;  /* 0xffffffb400307947 */ /* 0x000fea000383ffff */
.L_x_60:
[----:B-1----:R1:W2:Y:S02]  /*78f0*/  SYNCS.PHASECHK.TRANS64.TRYWAIT P1, [R0+URZ+0x80], R2 ;  /* 0x00008002000075a7 */ /* 0x0022a400080211ff */
[----:B--2---:R-:W-:Y:S05]  /*7900*/  @!P1 NANOSLEEP.SYNCS 0x989680 ;  /* 0x009896800000995d */ /* 0x004fea0003900000 */
[----:B------:R-:W2:Y:S02]  /*7910*/  @!P1 SYNCS.PHASECHK.TRANS64 P1, [R0+URZ+0x80], R2 ;  /* 0x00008002000095a7 */ /* 0x000ea400080210ff */
[----:B--2---:R-:W-:Y:S05]  /*7920*/  @!P1 BRA `(.L_x_60) ;  /* 0xfffffffc00f09947 */ /* 0x004fea000383ffff */
[----:B------:R-:W-:Y:S05]  /*7930*/  BRA `(.L_x_137) ;  /* 0xffffffb800a47947 */ /* 0x000fea000383ffff */
.L_x_61:
[----:B------:R-:W-:-:S07]  /*7940*/  MOV R2, UR31 ;  /* 0x0000001f00027c02 */ /* 0x000fce0008000f00 */
.L_x_138:
[----:B-1----:R1:W2:Y:S02]  /*7950*/  SYNCS.PHASECHK.TRANS64.TRYWAIT P0, [R2+URZ+0xc0], R0 ;  /* 0x0000c000020075a7 */ /* 0x0022a400080011ff */
[----:B--2---:R-:W-:Y:S05]  /*7960*/  @!P0 NANOSLEEP.SYNCS 0x989680 ;  /* 0x009896800000895d */ /* 0x004fea0003900000 */
[----:B------:R-:W2:Y:S02]  /*7970*/  @!P0 SYNCS.PHASECHK.TRANS64 P0, [R2+URZ+0xc0], R0 ;  /* 0x0000c000020085a7 */ /* 0x000ea400080010ff */
[----:B--2---:R-:W-:Y:S05]  /*7980*/  @!P0 BRA `(.L_x_138) ;  /* 0xfffffffc00f08947 */ /* 0x004fea000383ffff */
[----:B------:R-:W-:Y:S05]  /*7990*/  BRA `(.L_x_139) ;  /* 0xffffffb800f47947 */ /* 0x000fea000383ffff */
.L_x_64:
[----:B------:R-:W-:Y:S07]  /*79a0*/  MOV R0, UR5 ;  /* 0x0000000500007c02 */ /* 0x000fee0008000f00 */
.L_x_140:
[----:B-1----:R1:W2:Y:S02]  /*79b0*/  SYNCS.PHASECHK.TRANS64.TRYWAIT P0, [R0+URZ], R2 ;  /* 0x00000002000075a7 */ /* 0x0022a400080011ff */
[----:B--2---:R-:W-:Y:S05]  /*79c0*/  @!P0 NANOSLEEP.SYNCS 0x989680 ;  /* 0x009896800000895d */ /* 0x004fea0003900000 */
[----:B------:R-:W2:Y:S02]  /*79d0*/  @!P0 SYNCS.PHASECHK.TRANS64 P0, [R0+URZ], R2 ;  /* 0x00000002000085a7 */ /* 0x000ea400080010ff */
[----:B--2---:R-:W-:Y:S05]  /*79e0*/  @!P0 BRA `(.L_x_140) ;  /* 0xfffffffc00f08947 */ /* 0x004fea000383ffff */
[----:B------:R-:W-:Y:S05]  /*79f0*/  BRA `(.L_x_63) ;  /* 0xffffffbc00107947 */ /* 0x000fea000383ffff */
.L_x_67:
[----:B------:R-:W-:-:S07]  /*7a00*/  MOV R0, UR4 ;  /* 0x0000000400007c02 */ /* 0x000fce0008000f00 */
.L_x_141:
[----:B--2---:R2:W4:Y:S02]  /*7a10*/  SYNCS.PHASECHK.TRANS64.TRYWAIT P0, [R0+URZ], R2 ;  /* 0x00000002000075a7 */ /* 0x00452400080011ff */
[----:B----4-:R-:W-:Y:S05]  /*7a20*/  @!P0 NANOSLEEP.SYNCS 0x989680 ;  /* 0x009896800000895d */ /* 0x010fea0003900000 */
[----:B------:R-:W4:Y:S02]  /*7a30*/  @!P0 SYNCS.PHASECHK.TRANS64 P0, [R0+URZ], R2 ;  /* 0x00000002000085a7 */ /* 0x000f2400080010ff */
[----:B----4-:R-:W-:Y:S05]  /*7a40*/  @!P0 BRA `(.L_x_141) ;  /* 0xfffffffc00f08947 */ /* 0x010fea000383ffff */
[----:B------:R-:W-:Y:S05]  /*7a50*/  BRA `(.L_x_142) ;  /* 0xffffffbc00ec7947 */ /* 0x000fea000383ffff */
.L_x_68:
[----:B------:R-:W-:-:S07]  /*7a60*/  MOV R0, UR5 ;  /* 0x0000000500007c02 */ /* 0x000fce0008000f00 */
.L_x_143:
[----:B-1----:R1:W2:Y:S02]  /*7a70*/  SYNCS.PHASECHK.TRANS64.TRYWAIT P0, [R0+URZ], R3 ;  /* 0x00000003000075a7 */ /* 0x0022a400080011ff */
[----:B--2---:R-:W-:Y:S05]  /*7a80*/  @!P0 NANOSLEEP.SYNCS 0x989680 ;  /* 0x009896800000895d */ /* 0x004fea0003900000 */
[----:B------:R-:W2:Y:S02]  /*7a90*/  @!P0 SYNCS.PHASECHK.TRANS64 P0, [R0+URZ], R3 ;  /* 0x00000003000085a7 */ /* 0x000ea400080010ff */
[----:B--2---:R-:W-:Y:S05]  /*7aa0*/  @!P0 BRA `(.L_x_143) ;  /* 0xfffffffc00f08947 */ /* 0x004fea000383ffff */
[----:B------:R-:W-:Y:S05]  /*7ab0*/  BRA `(.L_x_144) ;  /* 0xffffffbc00f87947 */ /* 0x000fea000383ffff */
.L_x_69:
[----:B------:R-:W-:-:S07]  /*7ac0*/  MOV R0, UR5 ;  /* 0x0000000500007c02 */ /* 0x000fce0008000f00 */
.L_x_145:
[----:B-1----:R1:W2:Y:S02]  /*7ad0*/  SYNCS.PHASECHK.TRANS64.TRYWAIT P0, [R0+URZ], R3 ;  /* 0x00000003000075a7 */ /* 0x0022a400080011ff */
[----:B--2---:R-:W-:Y:S05]  /*7ae0*/  @!P0 NANOSLEEP.SYNCS 0x989680 ;  /* 0x009896800000895d */ /* 0x004fea0003900000 */
[----:B------:R-:W2:Y:S02]  /*7af0*/  @!P0 SYNCS.PHASECHK.TRANS64 P0, [R0+URZ], R3 ;  /* 0x00000003000085a7 */ /* 0x000ea400080010ff */
[----:B--2---:R-:W-:Y:S05]  /*7b00*/  @!P0 BRA `(.L_x_145) ;  /* 0xfffffffc00f08947 */ /* 0x004fea000383ffff */
[----:B------:R-:W-:Y:S05]  /*7b10*/  BRA `(.L_x_146) ;  /* 0xffffffc000047947 */ /* 0x000fea000383ffff */
.L_x_70:
[----:B-1----:R-:W-:-:S07]  /*7b20*/  MOV R0, UR4 ;  /* 0x0000000400007c02 */ /* 0x002fce0008000f00 */
.L_x_147:
[----:B-1----:R1:W2:Y:S02]  /*7b30*/  SYNCS.PHASECHK.TRANS64.TRYWAIT P0, [R0+URZ], R2 ;  /* 0x00000002000075a7 */ /* 0x0022a400080011ff */
[----:B--2---:R-:W-:Y:S05]  /*7b40*/  @!P0 NANOSLEEP.SYNCS 0x989680 ;  /* 0x009896800000895d */ /* 0x004fea0003900000 */
[----:B------:R-:W2:Y:S02]  /*7b50*/  @!P0 SYNCS.PHASECHK.TRANS64 P0, [R0+URZ], R2 ;  /* 0x00000002000085a7 */ /* 0x000ea400080010ff */
[----:B--2---:R-:W-:Y:S05]  /*7b60*/  @!P0 BRA `(.L_x_147) ;  /* 0xfffffffc00f08947 */ /* 0x004fea000383ffff */
[----:B------:R-:W-:Y:S05]  /*7b70*/  BRA `(.L_x_148) ;  /* 0xffffffc000107947 */ /* 0x000fea000383ffff */
.L_x_75:
[----:B---3--:R3:W1:Y:S02]  /*7b80*/  SYNCS.PHASECHK.TRANS64.TRYWAIT P0, [R12+URZ+0x80], R0 ;  /* 0x000080000c0075a7 */ /* 0x00866400080011ff */
[----:B-1----:R-:W-:Y:S05]  /*7b90*/  @!P0 NANOSLEEP.SYNCS 0x989680 ;  /* 0x009896800000895d */ /* 0x002fea0003900000 */
[----:B------:R-:W1:Y:S02]  /*7ba0*/  @!P0 SYNCS.PHASECHK.TRANS64 P0, [R12+URZ+0x80], R0 ;  /* 0x000080000c0085a7 */ /* 0x000e6400080010ff */
[----:B-1----:R-:W-:Y:S05]  /*7bb0*/  @!P0 BRA `(.L_x_75) ;  /* 0xfffffffc00f08947 */ /* 0x002fea000383ffff */
[----:B------:R-:W-:Y:S05]  /*7bc0*/  BRA `(.L_x_149) ;  /* 0xffffffc400207947 */ /* 0x000fea000383ffff */
.L_x_78:
[----:B-1----:R-:W-:Y:S07]  /*7bd0*/  MOV R0, UR24 ;  /* 0x0000001800007c02 */ /* 0x002fee0008000f00 */
.L_x_150:
[----:B-1----:R1:W2:Y:S02]  /*7be0*/  SYNCS.PHASECHK.TRANS64.TRYWAIT P2, [R0+URZ+0x78], R6 ;  /* 0x00007806000075a7 */ /* 0x0022a400080411ff */
[----:B--2---:R-:W-:Y:S05]  /*7bf0*/  @!P2 NANOSLEEP.SYNCS 0x989680 ;  /* 0x009896800000a95d */ /* 0x004fea0003900000 */
[----:B------:R-:W2:Y:S02]  /*7c00*/  @!P2 SYNCS.PHASECHK.TRANS64 P2, [R0+URZ+0x78], R6 ;  /* 0x000078060000a5a7 */ /* 0x000ea400080410ff */
[----:B--2---:R-:W-:Y:S05]  /*7c10*/  @!P2 BRA `(.L_x_150) ;  /* 0xfffffffc00f0a947 */ /* 0x004fea000383ffff */
[----:B------:R-:W-:Y:S05]  /*7c20*/  BRA `(.L_x_77) ;  /* 0xffffffc800847947 */ /* 0x000fea000383ffff */
.L_x_81:
[----:B------:R-:W-:Y:S07]  /*7c30*/  MOV R0, UR4 ;  /* 0x0000000400007c02 */ /* 0x000fee0008000f00 */
.L_x_151:
[----:B-1----:R1:W2:Y:S02]  /*7c40*/  SYNCS.PHASECHK.TRANS64.TRYWAIT P0, [R0+URZ+0x58], R9 ;  /* 0x00005809000075a7 */ /* 0x0022a400080011ff */
[----:B--2---:R-:W-:Y:S05]  /*7c50*/  @!P0 NANOSLEEP.SYNCS 0x989680 ;  /* 0x009896800000895d */ /* 0x004fea0003900000 */
[----:B------:R-:W2:Y:S02]  /*7c60*/  @!P0 SYNCS.PHASECHK.TRANS64 P0, [R0+URZ+0x58], R9 ;  /* 0x00005809000085a7 */ /* 0x000ea400080010ff */
[----:B--2---:R-:W-:Y:S05]  /*7c70*/  @!P0 BRA `(.L_x_151) ;  /* 0xfffffffc00f08947 */ /* 0x004fea000383ffff */
[----:B------:R-:W-:Y:S05]  /*7c80*/  BRA `(.L_x_152) ;  /* 0xffffffc800e47947 */ /* 0x000fea000383ffff */
.L_x_82:
[----:B------:R-:W-:Y:S07]  /*7c90*/  MOV R6, UR5 ;  /* 0x0000000500067c02 */ /* 0x000fee0008000f00 */
.L_x_153:
[----:B-1----:R1:W2:Y:S02]  /*7ca0*/  SYNCS.PHASECHK.TRANS64.TRYWAIT P0, [R6+URZ+0x58], R0 ;  /* 0x00005800060075a7 */ /* 0x0022a400080011ff */
[----:B--2---:R-:W-:Y:S05]  /*7cb0*/  @!P0 NANOSLEEP.SYNCS 0x989680 ;  /* 0x009896800000895d */ /* 0x004fea0003900000 */
[----:B------:R-:W2:Y:S02]  /*7cc0*/  @!P0 SYNCS.PHASECHK.TRANS64 P0, [R6+URZ+0x58], R0 ;  /* 0x00005800060085a7 */ /* 0x000ea400080010ff */
[----:B--2---:R-:W-:Y:S05]  /*7cd0*/  @!P0 BRA `(.L_x_153) ;  /* 0xfffffffc00f08947 */ /* 0x004fea000383ffff */
[----:B------:R-:W-:Y:S05]  /*7ce0*/  BRA `(.L_x_154) ;  /* 0xffffffcc00407947 */ /* 0x000fea000383ffff */
.L_x_84:
[----:B------:R-:W-:-:S07]  /*7cf0*/  MOV R0, UR4 ;  /* 0x0000000400007c02 */ /* 0x000fce0008000f00 */
.L_x_155:
[----:B-1----:R1:W2:Y:S02]  /*7d00*/  SYNCS.PHASECHK.TRANS64.TRYWAIT P0, [R0+URZ], R2 ;  /* 0x00000002000075a7 */ /* 0x0022a400080011ff */
[----:B--2---:R-:W-:Y:S05]  /*7d10*/  @!P0 NANOSLEEP.SYNCS 0x989680 ;  /* 0x009896800000895d */ /* 0x004fea0003900000 */
[----:B------:R-:W2:Y:S02]  /*7d20*/  @!P0 SYNCS.PHASECHK.TRANS64 P0, [R0+URZ], R2 ;  /* 0x00000002000085a7 */ /* 0x000ea400080010ff */
[----:B--2---:R-:W-:Y:S05]  /*7d30*/  @!P0 BRA `(.L_x_155) ;  /* 0xfffffffc00f08947 */ /* 0x004fea000383ffff */
[----:B------:R-:W-:Y:S05]  /*7d40*/  BRA `(.L_x_156) ;  /* 0xffffffcc00d07947 */ /* 0x000fea000383ffff */
.L_x_85:
[----:B------:R-:W-:-:S07]  /*7d50*/  MOV R0, UR5 ;  /* 0x0000000500007c02 */ /* 0x000fce0008000f00 */
.L_x_157:
[----:B-1----:R1:W2:Y:S02]  /*7d60*/  SYNCS.PHASECHK.TRANS64.TRYWAIT P0, [R0+URZ], R2 ;  /* 0x00000002000075a7 */ /* 0x0022a400080011ff */
[----:B--2---:R-:W-:Y:S05]  /*7d70*/  @!P0 NANOSLEEP.SYNCS 0x989680 ;  /* 0x009896800000895d */ /* 0x004fea0003900000 */
[----:B------:R-:W2:Y:S02]  /*7d80*/  @!P0 SYNCS.PHASECHK.TRANS64 P0, [R0+URZ], R2 ;  /* 0x00000002000085a7 */ /* 0x000ea400080010ff */
[----:B--2---:R-:W-:Y:S05]  /*7d90*/  @!P0 BRA `(.L_x_157) ;  /* 0xfffffffc00f08947 */ /* 0x004fea000383ffff */
[----:B------:R-:W-:Y:S05]  /*7da0*/  BRA `(.L_x_158) ;  /* 0xffffffcc00dc7947 */ /* 0x000fea000383ffff */
.L_x_87:
[----:B-1----:R1:W2:Y:S02]  /*7db0*/  SYNCS.PHASECHK.TRANS64.TRYWAIT P0, [R0+URZ+0x80], R2 ;  /* 0x00008002000075a7 */ /* 0x0022a400080011ff */
[----:B--2---:R-:W-:Y:S05]  /*7dc0*/  @!P0 NANOSLEEP.SYNCS 0x989680 ;  /* 0x009896800000895d */ /* 0x004fea0003900000 */
[----:B------:R-:W2:Y:S02]  /*7dd0*/  @!P0 SYNCS.PHASECHK.TRANS64 P0, [R0+URZ+0x80], R2 ;  /* 0x00008002000085a7 */ /* 0x000ea400080010ff */
[----:B--2---:R-:W-:Y:S05]  /*7de0*/  @!P0 BRA `(.L_x_87) ;  /* 0xfffffffc00f08947 */ /* 0x004fea000383ffff */
[----:B------:R-:W-:Y:S05]  /*7df0*/  BRA `(.L_x_159) ;  /* 0xffffffd000c87947 */ /* 0x000fea000383ffff */
.L_x_97:
[----:B-1----:R1:W3:Y:S02]  /*7e00*/  SYNCS.PHASECHK.TRANS64.TRYWAIT P1, [R2+URZ+0x40], R4 ;  /* 0x00004004020075a7 */ /* 0x0022e400080211ff */
[----:B---3--:R-:W-:Y:S05]  /*7e10*/  @!P1 NANOSLEEP.SYNCS 0x989680 ;  /* 0x009896800000995d */ /* 0x008fea0003900000 */
[----:B------:R-:W3:Y:S02]  /*7e20*/  @!P1 SYNCS.PHASECHK.TRANS64 P1, [R2+URZ+0x40], R4 ;  /* 0x00004004020095a7 */ /* 0x000ee400080210ff */
[----:B---3--:R-:W-:Y:S05]  /*7e30*/  @!P1 BRA `(.L_x_97) ;  /* 0xfffffffc00f09947 */ /* 0x008fea000383ffff */
[----:B------:R-:W-:Y:S05]  /*7e40*/  BRA `(.L_x_96) ;  /* 0xffffffe000387947 */ /* 0x000fea000383ffff */
.L_x_99:
[----:B-1----:R1:W2:Y:S02]  /*7e50*/  SYNCS.PHASECHK.TRANS64.TRYWAIT P0, [R27+URZ+0xa0], R3 ;  /* 0x0000a0031b0075a7 */ /* 0x0022a400080011ff */
[----:B--2---:R-:W-:Y:S05]  /*7e60*/  @!P0 NANOSLEEP.SYNCS 0x989680 ;  /* 0x009896800000895d */ /* 0x004fea0003900000 */
[----:B------:R-:W2:Y:S02]  /*7e70*/  @!P0 SYNCS.PHASECHK.TRANS64 P0, [R27+URZ+0xa0], R3 ;  /* 0x0000a0031b0085a7 */ /* 0x000ea400080010ff */
[----:B--2---:R-:W-:Y:S05]  /*7e80*/  @!P0 BRA `(.L_x_99) ;  /* 0xfffffffc00f08947 */ /* 0x004fea000383ffff */
[----:B------:R-:W-:Y:S05]  /*7e90*/  BRA `(.L_x_98) ;  /* 0xffffffe000887947 */ /* 0x000fea000383ffff */
.L_x_110:
[----:B-1----:R1:W2:Y:S02]  /*7ea0*/  SYNCS.PHASECHK.TRANS64.TRYWAIT P0, [R2+URZ+0x40], R63 ;  /* 0x0000403f020075a7 */ /* 0x0022a400080011ff */
[----:B--2---:R-:W-:Y:S05]  /*7eb0*/  @!P0 NANOSLEEP.SYNCS 0x989680 ;  /* 0x009896800000895d */ /* 0x004fea0003900000 */
[----:B------:R-:W2:Y:S02]  /*7ec0*/  @!P0 SYNCS.PHASECHK.TRANS64 P0, [R2+URZ+0x40], R63 ;  /* 0x0000403f020085a7 */ /* 0x000ea400080010ff */
[----:B--2---:R-:W-:Y:S05]  /*7ed0*/  @!P0 BRA `(.L_x_110) ;  /* 0xfffffffc00f08947 */ /* 0x004fea000383ffff */
[----:B------:R-:W-:Y:S05]  /*7ee0*/  BRA `(.L_x_109) ;  /* 0xffffffe8009c7947 */ /* 0x000fea000383ffff */
        .weak           $__internal_0_$__cuda_sm10x_tcgen05_guardrail_trap_col_being_dealloced_not_returned_by_alloc
        .type           $__internal_0_$__cuda_sm10x_tcgen05_guardrail_trap_col_being_dealloced_not_returned_by_alloc,@function
        .size           $__internal_0_$__cuda_sm10x_tcgen05_guardrail_trap_col_being_dealloced_not_returned_by_alloc,($__internal_1_$__cuda_sm10x_tcgen05_guardrail_trap_phase_invalid_during_alloc - $__internal_0_$__cuda_sm10x_tcgen05_guardrail_trap_col_being_dealloced_not_returned_by_alloc)
$__internal_0_$__cuda_sm10x_tcgen05_guardrail_trap_col_being_dealloced_not_returned_by_alloc:
[----:B------:R-:W-:Y:S05]  /*7ef0*/  BPT.TRAP 0x1 ;  /* 0x000000040000795c */ /* 0x000fea0000300000 */
[----:B------:R-:W-:-:S04]  /*7f00*/  HFMA2 R3, -RZ, RZ, 0, 0 ;  /* 0x00000000ff037431 */ /* 0x000fc800000001ff */
[----:B------:R-:W-:Y:S05]  /*7f10*/  RET.REL.NODEC R2 `(_ZN7cutlass13device_kernelINS_4gemm6kernel13GemmUniversalIN4cute5tupleIJiiiiEEENS1_10collective13CollectiveMmaINS1_35MainloopSm100TmaUmmaWarpSpecializedILi4ELi2ELi4ENS5_IJNS4_1CILi1EEENSA_ILi2EEESB_EEEEENS5_IJNSA_ILi64EEESF_SF_EEENS_6half_tENS5_IJlSB_lEEESH_SI_NS4_8TiledMMAINS4_8MMA_AtomIJNS4_20SM100_MMA_F16BF16_SSISH_SH_fLi64ELi64ELNS4_4UMMA5MajorE0ELSN_0ELNSM_7ScaleInE0ELSO_0EEEEEENS4_6LayoutINS5_IJSB_SB_SB_EEENS5_IJNSA_ILi0EEEST_ST_EEEEENS5_IJNS4_10UnderscoreESW_SW_EEEEENS4_23SM90_TMA_LOAD_MULTICASTENS4_14ComposedLayoutINS4_7SwizzleILi3ELi4ELi3EEENS4_18smem_ptr_flag_bitsILi16EEENSR_INS5_IJNSA_ILi8EEESF_EEENS5_IJSF_SB_EEEEEEEvNS4_8identityENS4_13SM90_TMA_LOADES19_vS1A_EENS_8epilogue10collective18CollectiveEpilogueINS1D_23Sm100TmaWarpSpecializedILi3ELi2ELi16ELb1ELb0EEEJSG_NS5_IJNSR_ISF_SB_EENSR_INSA_ILi32EEESB_EEEEESH_SI_SH_SI_NS1D_6fusion15FusionCallbacksIS1H_NS1M_17LinearCombinationISH_fSH_fLNS_15FloatRoundStyleE2EEESG_S1L_JEEENS4_5SM1004TMEM4LOAD26SM100_TMEM_LOAD_16dp256b4xES1B_NS10_INS11_ILi2ELi4ELi3EEES14_NSR_INS5_IJS15_S1J_EEENS5_IJS1J_SB_EEEEEEENS4_17SM75_U32x4_LDSM_NENS4_14SM90_TMA_STOREES20_NS4_17SM90_U32x4_STSM_NENS4_39AutoVectorizingCopyWithAssumedAlignmentILi128EEEEEEvvEEEEvNT_6ParamsE) ;  /* 0xffffff8002387950 */ /* 0x000fea0003c3ffff */
        .weak           $__internal_1_$__cuda_sm10x_tcgen05_guardrail_trap_phase_invalid_during_alloc
        .type           $__internal_1_$__cuda_sm10x_tcgen05_guardrail_trap_phase_invalid_during_alloc,@function
        .size           $__internal_1_$__cuda_sm10x_tcgen05_guardrail_trap_phase_invalid_during_alloc,($__internal_2_$__cuda_sm10x_tcgen05_guardrail_trap_unallocated_columns_being_dealloced - $__internal_1_$__cuda_sm10x_tcgen05_guardrail_trap_phase_invalid_during_alloc)
$__internal_1_$__cuda_sm10x_tcgen05_guardrail_trap_phase_invalid_during_alloc:
[----:B------:R-:W-:Y:S05]  /*7f20*/  BPT.TRAP 0x1 ;  /* 0x000000040000795c */ /* 0x000fea0000300000 */
[----:B------:R-:W-:-:S04]  /*7f30*/  MOV R5, 0x0 ;  /* 0x0000000000057802 */ /* 0x000fc80000000f00 */
[----:B------:R-:W-:Y:S05]  /*7f40*/  RET.REL.NODEC R4 `(_ZN7cutlass13device_kernelINS_4gemm6kernel13GemmUniversalIN4cute5tupleIJiiiiEEENS1_10collective13CollectiveMmaINS1_35MainloopSm100TmaUmmaWarpSpecializedILi4ELi2ELi4ENS5_IJNS4_1CILi1EEENSA_ILi2EEESB_EEEEENS5_IJNSA_ILi64EEESF_SF_EEENS_6half_tENS5_IJlSB_lEEESH_SI_NS4_8TiledMMAINS4_8MMA_AtomIJNS4_20SM100_MMA_F16BF16_SSISH_SH_fLi64ELi64ELNS4_4UMMA5MajorE0ELSN_0ELNSM_7ScaleInE0ELSO_0EEEEEENS4_6LayoutINS5_IJSB_SB_SB_EEENS5_IJNSA_ILi0EEEST_ST_EEEEENS5_IJNS4_10UnderscoreESW_SW_EEEEENS4_23SM90_TMA_LOAD_MULTICASTENS4_14ComposedLayoutINS4_7SwizzleILi3ELi4ELi3EEENS4_18smem_ptr_flag_bitsILi16EEENSR_INS5_IJNSA_ILi8EEESF_EEENS5_IJSF_SB_EEEEEEEvNS4_8identityENS4_13SM90_TMA_LOADES19_vS1A_EENS_8epilogue10collective18CollectiveEpilogueINS1D_23Sm100TmaWarpSpecializedILi3ELi2ELi16ELb1ELb0EEEJSG_NS5_IJNSR_ISF_SB_EENSR_INSA_ILi32EEESB_EEEEESH_SI_SH_SI_NS1D_6fusion15FusionCallbacksIS1H_NS1M_17LinearCombinationISH_fSH_fLNS_15FloatRoundStyleE2EEESG_S1L_JEEENS4_5SM1004TMEM4LOAD26SM100_TMEM_LOAD_16dp256b4xES1B_NS10_INS11_ILi2ELi4ELi3EEES14_NSR_INS5_IJS15_S1J_EEENS5_IJS1J_SB_EEEEEEENS4_17SM75_U32x4_LDSM_NENS4_14SM90_TMA_STOREES20_NS4_17SM90_U32x4_STSM_NENS4_39AutoVectorizingCopyWithAssumedAlignmentILi128EEEEEEvvEEEEvNT_6ParamsE) ;  /* 0xffffff80042c7950 */ /* 0x000fea0003c3ffff */
        .weak           $__internal_2_$__cuda_sm10x_tcgen05_guardrail_trap_unallocated_columns_being_dealloced
        .type           $__internal_2_$__cuda_sm10x_tcgen05_guardrail_trap_unallocated_columns_being_dealloced,@function
        .size           $__internal_2_$__cuda_sm10x_tcgen05_guardrail_trap_unallocated_columns_being_dealloced,(.L_x_161 - $__internal_2_$__cuda_sm10x_tcgen05_guardrail_trap_unallocated_columns_being_dealloced)
$__internal_2_$__cuda_sm10x_tcgen05_guardrail_trap_unallocated_columns_being_dealloced:
[----:B------:R-:W-:Y:S05]  /*7f50*/  BPT.TRAP 0x1 ;  /* 0x000000040000795c */ /* 0x000fea0000300000 */
[----:B------:R-:W-:-:S04]  /*7f60*/  HFMA2 R3, -RZ, RZ, 0, 0 ;  /* 0x00000000ff037431 */ /* 0x000fc800000001ff */
[----:B------:R-:W-:Y:S05]  /*7f70*/  RET.REL.NODEC R2 `(_ZN7cutlass13device_kernelINS_4gemm6kernel13GemmUniversalIN4cute5tupleIJiiiiEEENS1_10collective13CollectiveMmaINS1_35MainloopSm100TmaUmmaWarpSpecializedILi4ELi2ELi4ENS5_IJNS4_1CILi1EEENSA_ILi2EEESB_EEEEENS5_IJNSA_ILi64EEESF_SF_EEENS_6half_tENS5_IJlSB_lEEESH_SI_NS4_8TiledMMAINS4_8MMA_AtomIJNS4_20SM100_MMA_F16BF16_SSISH_SH_fLi64ELi64ELNS4_4UMMA5MajorE0ELSN_0ELNSM_7ScaleInE0ELSO_0EEEEEENS4_6LayoutINS5_IJSB_SB_SB_EEENS5_IJNSA_ILi0EEEST_ST_EEEEENS5_IJNS4_10UnderscoreESW_SW_EEEEENS4_23SM90_TMA_LOAD_MULTICASTENS4_14ComposedLayoutINS4_7SwizzleILi3ELi4ELi3EEENS4_18smem_ptr_flag_bitsILi16EEENSR_INS5_IJNSA_ILi8EEESF_EEENS5_IJSF_SB_EEEEEEEvNS4_8identityENS4_13SM90_TMA_LOADES19_vS1A_EENS_8epilogue10collective18CollectiveEpilogueINS1D_23Sm100TmaWarpSpecializedILi3ELi2ELi16ELb1ELb0EEEJSG_NS5_IJNSR_ISF_SB_EENSR_INSA_ILi32EEESB_EEEEESH_SI_SH_SI_NS1D_6fusion15FusionCallbacksIS1H_NS1M_17LinearCombinationISH_fSH_fLNS_15FloatRoundStyleE2EEESG_S1L_JEEENS4_5SM1004TMEM4LOAD26SM100_TMEM_LOAD_16dp256b4xES1B_NS10_INS11_ILi2ELi4ELi3EEES14_NSR_INS5_IJS15_S1J_EEENS5_IJS1J_SB_EEEEEEENS4_17SM75_U32x4_LDSM_NENS4_14SM90_TMA_STOREES20_NS4_17SM90_U32x4_STSM_NENS4_39AutoVectorizingCopyWithAssumedAlignmentILi128EEEEEEvvEEEEvNT_6ParamsE) ;  /* 0xffffff8002207950 */ /* 0x000fea0003c3ffff */
.L_x_160:
[----:B------:R-:W-:-:S00]  /*7f80*/  BRA `(.L_x_160) ;  /* 0xfffffffc00fc7947 */ /* 0x000fc0000383ffff */
[----:B------:R-:W-:-:S00]  /*7f90*/  NOP ;  /* 0x0000000000007918 */ /* 0x000fc00000000000 */
        /* <DEDUP_REMOVED lines=14> */
.L_x_161:


//--------------------- .nv.global.init           --------------------------
	.section	.nv.global.init,"aw",@progbits
.nv.global.init:
	.type		$str$27,@object
	.size		$str$27,($str$28 - $str$27)
$str$27:
        /*0000*/ 	.byte	0x28, 0x61, 0x64, 0x64, 0x72, 0x65, 0x73, 0x73, 0x20, 0x26, 0x20, 0x6d, 0x61, 0x73, 0x6b, 0x29
        /*0010*/ 	.byte	0x20, 0x3d, 0x3d, 0x20, 0x30, 0x00
	.type		$str$28,@object
	.size		$str$28,($str$26 - $str$28)
$str$28:
        /*0016*/ 	.byte	0x2f, 0x74, 0x6d, 0x70, 0x2f, 0x63, 0x75, 0x74, 0x6c, 0x61, 0x73, 0x73, 0x5f, 0x73, 0x77, 0x65
        /*0026*/ 	.byte	0x65, 0x70, 0x5f, 0x73, 0x72, 0x63, 0x2f, 0x69, 0x6e, 0x63, 0x6c, 0x75, 0x64, 0x65, 0x2f, 0x63
        /*0036*/ 	.byte	0x75, 0x74, 0x65, 0x2f, 0x70, 0x6f, 0x69, 0x6e, 0x74, 0x65, 0x72, 0x5f, 0x66, 0x6c, 0x61, 0x67
        /*0046*/ 	.byte	0x67, 0x65, 0x64, 0x2e, 0x68, 0x70, 0x70, 0x00
	.type		$str$26,@object
	.size		$str$26,($str$25 - $str$26)
$str$26:
        /*004e*/ 	.byte	0x2f, 0x74, 0x6d, 0x70, 0x2f, 0x63, 0x75, 0x74, 0x6c, 0x61, 0x73, 0x73, 0x5f, 0x73, 0x77, 0x65
        /*005e*/ 	.byte	0x65, 0x70, 0x5f, 0x73, 0x72, 0x63, 0x2f, 0x69, 0x6e, 0x63, 0x6c, 0x75, 0x64, 0x65, 0x2f, 0x63
        /*006e*/ 	.byte	0x75, 0x74, 0x65, 0x2f, 0x61, 0x74, 0x6f, 0x6d, 0x2f, 0x63, 0x6f, 0x70, 0x79, 0x5f, 0x74, 0x72
        /*007e*/ 	.byte	0x61, 0x69, 0x74, 0x73, 0x5f, 0x73, 0x6d, 0x31, 0x30, 0x30, 0x2e, 0x68, 0x70, 0x70, 0x00
	.type		$str$25,@object
	.size		$str$25,(__unnamed_1 - $str$25)
$str$25:
        /*008d*/ 	.byte	0x28, 0x28, 0x75, 0x69, 0x6e, 0x74, 0x33, 0x32, 0x5f, 0x74, 0x28, 0x74, 0x68, 0x72, 0x65, 0x61
        /*009d*/ 	.byte	0x64, 0x49, 0x64, 0x78, 0x2e, 0x78, 0x29, 0x20, 0x2f, 0x20, 0x33, 0x32, 0x29, 0x20, 0x25, 0x20
        /*00ad*/ 	.byte	0x34, 0x29, 0x20, 0x3d, 0x3d, 0x20, 0x28, 0x28, 0x28, 0x74, 0x6d, 0x65, 0x6d, 0x5f, 0x61, 0x64
        /*00bd*/ 	.byte	0x64, 0x72, 0x20, 0x3e, 0x3e, 0x20, 0x31, 0x36, 0x29, 0x20, 0x2f, 0x20, 0x33, 0x32, 0x29, 0x20
        /*00cd*/ 	.byte	0x25, 0x20, 0x34, 0x29, 0x00
	.type		__unnamed_1,@object
	.size		__unnamed_1,(__unnamed_2 - __unnamed_1)
__unnamed_1:
        /*00d2*/ 	.byte	0x61, 0x75, 0x74, 0x6f, 0x20, 0x63, 0x75, 0x74, 0x65, 0x3a, 0x3a, 0x61, 0x73, 0x5f, 0x70, 0x6f
        /* <DEDUP_REMOVED lines=24> */
        /*0262*/ 	.byte	0x3e, 0x3e, 0x3e, 0x5d, 0x00
	.type		__unnamed_2,@object
	.size		__unnamed_2,(.L_2 - __unnamed_2)
__unnamed_2:
        /* <DEDUP_REMOVED lines=46> */
.L_2:


//--------------------- .nv.shared._ZN7cutlass13device_kernelINS_4gemm6kernel13GemmUniversalIN4cute5tupleIJiiiiEEENS1_10collective13CollectiveMmaINS1_35MainloopSm100TmaUmmaWarpSpecializedILi4ELi2ELi4ENS5_IJNS4_1CILi1EEENSA_ILi2EEESB_EEEEENS5_IJNSA_ILi64EEESF_SF_EEENS_6half_tENS5_IJlSB_lEEESH_SI_NS4_8TiledMMAINS4_8MMA_AtomIJNS4_20SM100_MMA_F16BF16_SSISH_SH_fLi64ELi64ELNS4_4UMMA5MajorE0ELSN_0ELNSM_7ScaleInE0ELSO_0EEEEEENS4_6LayoutINS5_IJSB_SB_SB_EEENS5_IJNSA_ILi0EEEST_ST_EEEEENS5_IJNS4_10UnderscoreESW_SW_EEEEENS4_23SM90_TMA_LOAD_MULTICASTENS4_14ComposedLayoutINS4_7SwizzleILi3ELi4ELi3EEENS4_18smem_ptr_flag_bitsILi16EEENSR_INS5_IJNSA_ILi8EEESF_EEENS5_IJSF_SB_EEEEEEEvNS4_8identityENS4_13SM90_TMA_LOADES19_vS1A_EENS_8epilogue10collective18CollectiveEpilogueINS1D_23Sm100TmaWarpSpecializedILi3ELi2ELi16ELb1ELb0EEEJSG_NS5_IJNSR_ISF_SB_EENSR_INSA_ILi32EEESB_EEEEESH_SI_SH_SI_NS1D_6fusion15FusionCallbacksIS1H_NS1M_17LinearCombinationISH_fSH_fLNS_15FloatRoundStyleE2EEESG_S1L_JEEENS4_5SM1004TMEM4LOAD26SM100_TMEM_LOAD_16dp256b4xES1B_NS10_INS11_ILi2ELi4ELi3EEES14_NSR_INS5_IJS15_S1J_EEENS5_IJS1J_SB_EEEEEEENS4_17SM75_U32x4_LDSM_NENS4_14SM90_TMA_STOREES20_NS4_17SM90_U32x4_STSM_NENS4_39AutoVectorizingCopyWithAssumedAlignmentILi128EEEEEEvvEEEEvNT_6ParamsE --------------------------
	.section	.nv.shared._ZN7cutlass13device_kernelINS_4gemm6kernel13GemmUniversalIN4cute5tupleIJiiiiEEENS1_10collective13CollectiveMmaINS1_35MainloopSm100TmaUmmaWarpSpecializedILi4ELi2ELi4ENS5_IJNS4_1CILi1EEENSA_ILi2EEESB_EEEEENS5_IJNSA_ILi64EEESF_SF_EEENS_6half_tENS5_IJlSB_lEEESH_SI_NS4_8TiledMMAINS4_8MMA_AtomIJNS4_20SM100_MMA_F16BF16_SSISH_SH_fLi64ELi64ELNS4_4UMMA5MajorE0ELSN_0ELNSM_7ScaleInE0ELSO_0EEEEEENS4_6LayoutINS5_IJSB_SB_SB_EEENS5_IJNSA_ILi0EEEST_ST_EEEEENS5_IJNS4_10UnderscoreESW_SW_EEEEENS4_23SM90_TMA_LOAD_MULTICASTENS4_14ComposedLayoutINS4_7SwizzleILi3ELi4ELi3EEENS4_18smem_ptr_flag_bitsILi16EEENSR_INS5_IJNSA_ILi8EEESF_EEENS5_IJSF_SB_EEEEEEEvNS4_8identityENS4_13SM90_TMA_LOADES19_vS1A_EENS_8epilogue10collective18CollectiveEpilogueINS1D_23Sm100TmaWarpSpecializedILi3ELi2ELi16ELb1ELb0EEEJSG_NS5_IJNSR_ISF_SB_EENSR_INSA_ILi32EEESB_EEEEESH_SI_SH_SI_NS1D_6fusion15FusionCallbacksIS1H_NS1M_17LinearCombinationISH_fSH_fLNS_15FloatRoundStyleE2EEESG_S1L_JEEENS4_5SM1004TMEM4LOAD26SM100_TMEM_LOAD_16dp256b4xES1B_NS10_INS11_ILi2ELi4ELi3EEES14_NSR_INS5_IJS15_S1J_EEENS5_IJS1J_SB_EEEEEEENS4_17SM75_U32x4_LDSM_NENS4_14SM90_TMA_STOREES20_NS4_17SM90_U32x4_STSM_NENS4_39AutoVectorizingCopyWithAssumedAlignmentILi128EEEEEEvvEEEEvNT_6ParamsE,"aw",@nobits
	.sectionflags	@""
	.align	16
	.zero		1024


//--------------------- .nv.shared.reserved.0     --------------------------
	.section	.nv.shared.reserved.0,"aw",@nobits
	.weak		__nv_reservedSMEM_offset_0_alias
	.size		__nv_reservedSMEM_offset_0_alias, 0, 64
	.other		__nv_reservedSMEM_offset_0_alias,@"STO_CUDA_RESERVED_SHARED STV_DEFAULT"
__nv_reservedSMEM_offset_0_alias:
	.zero		0
.nv.shared.reserved.0:
	.zero		64
	.weak		__nv_reservedSMEM_tcgen05_partition
	.type		__nv_reservedSMEM_tcgen05_partition,@object
	.size		__nv_reservedSMEM_tcgen05_partition,(.L_0 - __nv_reservedSMEM_tcgen05_partition)
__nv_reservedSMEM_tcgen05_partition:
	.zero		32
.L_0:


//--------------------- .nv.global                --------------------------
	.section	.nv.global,"aw",@nobits
.nv.global:
	.type		_ZN39_INTERNAL_81fbbdf7_4_k_cu_b82c3a35_63664cute1_E,@object
	.size		_ZN39_INTERNAL_81fbbdf7_4_k_cu_b82c3a35_63664cute1_E,(_ZN39_INTERNAL_81fbbdf7_4_k_cu_b82c3a35_63664cuda3std3__45__cpo6cbeginE - _ZN39_INTERNAL_81fbbdf7_4_k_cu_b82c3a35_63664cute1_E)
_ZN39_INTERNAL_81fbbdf7_4_k_cu_b82c3a35_63664cute1_E:
	.zero		1
	.type		_ZN39_INTERNAL_81fbbdf7_4_k_cu_b82c3a35_63664cuda3std3__45__cpo6cbeginE,@object
	.size		_ZN39_INTERNAL_81fbbdf7_4_k_cu_b82c3a35_63664cuda3std3__45__cpo6cbeginE,(_ZN39_INTERNAL_81fbbdf7_4_k_cu_b82c3a35_63664cuda3std3__48in_placeE - _ZN39_INTERNAL_81fbbdf7_4_k_cu_b82c3a35_63664cuda3std3__45__cpo6cbeginE)
_ZN39_INTERNAL_81fbbdf7_4_k_cu_b82c3a35_63664cuda3std3__45__cpo6cbeginE:
	.zero		1
	.type		_ZN39_INTERNAL_81fbbdf7_4_k_cu_b82c3a35_63664cuda3std3__48in_placeE,@object
	.size		_ZN39_INTERNAL_81fbbdf7_4_k_cu_b82c3a35_63664cuda3std3__48in_placeE,(_ZN39_INTERNAL_81fbbdf7_4_k_cu_b82c3a35_63664cuda3std6ranges3__45__cpo9iter_moveE - _ZN39_INTERNAL_81fbbdf7_4_k_cu_b82c3a35_63664cuda3std3__48in_placeE)
_ZN39_INTERNAL_81fbbdf7_4_k_cu_b82c3a35_63664cuda3std3__48in_placeE:
	.zero		1
	.type		_ZN39_INTERNAL_81fbbdf7_4_k_cu_b82c3a35_63664cuda3std6ranges3__45__cpo9iter_moveE,@object
	.size		_ZN39_INTERNAL_81fbbdf7_4_k_cu_b82c3a35_63664cuda3std6ranges3__45__cpo9iter_moveE,(_ZN39_INTERNAL_81fbbdf7_4_k_cu_b82c3a35_63664cuda3std3__45__cpo5beginE - _ZN39_INTERNAL_81fbbdf7_4_k_cu_b82c3a35_63664cuda3std6ranges3__45__cpo9iter_moveE)
_ZN39_INTERNAL_81fbbdf7_4_k_cu_b82c3a35_63664cuda3std6ranges3__45__cpo9iter_moveE:
	.zero		1
	.type		_ZN39_INTERNAL_81fbbdf7_4_k_cu_b82c3a35_63664cuda3std3__45__cpo5beginE,@object
	.size		_ZN39_INTERNAL_81fbbdf7_4_k_cu_b82c3a35_63664cuda3std3__45__cpo5beginE,(_ZN39_INTERNAL_81fbbdf7_4_k_cu_b82c3a35_63664cuda3std3__441_GLOBAL__N__81fbbdf7_4_k_cu_b82c3a35_63666ignoreE - _ZN39_INTERNAL_81fbbdf7_4_k_cu_b82c3a35_63664cuda3std3__45__cpo5beginE)
_ZN39_INTERNAL_81fbbdf7_4_k_cu_b82c3a35_63664cuda3std3__45__cpo5beginE:
	.zero		1
	.type		_ZN39_INTERNAL_81fbbdf7_4_k_cu_b82c3a35_63664cuda3std3__441_GLOBAL__N__81fbbdf7_4_k_cu_b82c3a35_63666ignoreE,@object
	.size		_ZN39_INTERNAL_81fbbdf7_4_k_cu_b82c3a35_63664cuda3std3__441_GLOBAL__N__81fbbdf7_4_k_cu_b82c3a35_63666ignoreE,(_ZN39_INTERNAL_81fbbdf7_4_k_cu_b82c3a35_63664cute7productE - _ZN39_INTERNAL_81fbbdf7_4_k_cu_b82c3a35_63664cuda3std3__441_GLOBAL__N__81fbbdf7_4_k_cu_b82c3a35_63666ignoreE)
_ZN39_INTERNAL_81fbbdf7_4_k_cu_b82c3a35_63664cuda3std3__441_GLOBAL__N__81fbbdf7_4_k_cu_b82c3a35_63666ignoreE:
	.zero		1
	.type		_ZN39_INTERNAL_81fbbdf7_4_k_cu_b82c3a35_63664cute7productE,@object
	.size		_ZN39_INTERNAL_81fbbdf7_4_k_cu_b82c3a35_63664cute7productE,(_ZN39_INTERNAL_81fbbdf7_4_k_cu_b82c3a35_63664cuda3std3__45__cpo3endE - _ZN39_INTERNAL_81fbbdf7_4_k_cu_b82c3a35_63664cute7productE)
_ZN39_INTERNAL_81fbbdf7_4_k_cu_b82c3a35_63664cute7productE:
	.zero		1
	.type		_ZN39_INTERNAL_81fbbdf7_4_k_cu_b82c3a35_63664cuda3std3__45__cpo3endE,@object
	.size		_ZN39_INTERNAL_81fbbdf7_4_k_cu_b82c3a35_63664cuda3std3__45__cpo3endE,(_ZN39_INTERNAL_81fbbdf7_4_k_cu_b82c3a35_63664cuda3std3__419piecewise_constructE - _ZN39_INTERNAL_81fbbdf7_4_k_cu_b82c3a35_63664cuda3std3__45__cpo3endE)
_ZN39_INTERNAL_81fbbdf7_4_k_cu_b82c3a35_63664cuda3std3__45__cpo3endE:
	.zero		1
	.type		_ZN39_INTERNAL_81fbbdf7_4_k_cu_b82c3a35_63664cuda3std3__419piecewise_constructE,@object
	.size		_ZN39_INTERNAL_81fbbdf7_4_k_cu_b82c3a35_63664cuda3std3__419piecewise_constructE,(_ZN39_INTERNAL_81fbbdf7_4_k_cu_b82c3a35_63664cuda3std3__45__cpo4cendE - _ZN39_INTERNAL_81fbbdf7_4_k_cu_b82c3a35_63664cuda3std3__419piecewise_constructE)
_ZN39_INTERNAL_81fbbdf7_4_k_cu_b82c3a35_63664cuda3std3__419piecewise_constructE:
	.zero		1
	.type		_ZN39_INTERNAL_81fbbdf7_4_k_cu_b82c3a35_63664cuda3std3__45__cpo4cendE,@object
	.size		_ZN39_INTERNAL_81fbbdf7_4_k_cu_b82c3a35_63664cuda3std3__45__cpo4cendE,(_ZN39_INTERNAL_81fbbdf7_4_k_cu_b82c3a35_63664cuda3std6ranges3__45__cpo4swapE - _ZN39_INTERNAL_81fbbdf7_4_k_cu_b82c3a35_63664cuda3std3__45__cpo4cendE)
_ZN39_INTERNAL_81fbbdf7_4_k_cu_b82c3a35_63664cuda3std3__45__cpo4cendE:
	.zero		1
	.type		_ZN39_INTERNAL_81fbbdf7_4_k_cu_b82c3a35_63664cuda3std6ranges3__45__cpo4swapE,@object
	.size		_ZN39_INTERNAL_81fbbdf7_4_k_cu_b82c3a35_63664cuda3std6ranges3__45__cpo4swapE,(.L_10 - _ZN39_INTERNAL_81fbbdf7_4_k_cu_b82c3a35_63664cuda3std6ranges3__45__cpo4swapE)
_ZN39_INTERNAL_81fbbdf7_4_k_cu_b82c3a35_63664cuda3std6ranges3__45__cpo4swapE:
	.zero		1
.L_10:


//--------------------- .nv.constant0._ZN7cutlass13device_kernelINS_4gemm6kernel13GemmUniversalIN4cute5tupleIJiiiiEEENS1_10collective13CollectiveMmaINS1_35MainloopSm100TmaUmmaWarpSpecializedILi4ELi2ELi4ENS5_IJNS4_1CILi1EEENSA_ILi2EEESB_EEEEENS5_IJNSA_ILi64EEESF_SF_EEENS_6half_tENS5_IJlSB_lEEESH_SI_NS4_8TiledMMAINS4_8MMA_AtomIJNS4_20SM100_MMA_F16BF16_SSISH_SH_fLi64ELi64ELNS4_4UMMA5MajorE0ELSN_0ELNSM_7ScaleInE0ELSO_0EEEEEENS4_6LayoutINS5_IJSB_SB_SB_EEENS5_IJNSA_ILi0EEEST_ST_EEEEENS5_IJNS4_10UnderscoreESW_SW_EEEEENS4_23SM90_TMA_LOAD_MULTICASTENS4_14ComposedLayoutINS4_7SwizzleILi3ELi4ELi3EEENS4_18smem_ptr_flag_bitsILi16EEENSR_INS5_IJNSA_ILi8EEESF_EEENS5_IJSF_SB_EEEEEEEvNS4_8identityENS4_13SM90_TMA_LOADES19_vS1A_EENS_8epilogue10collective18CollectiveEpilogueINS1D_23Sm100TmaWarpSpecializedILi3ELi2ELi16ELb1ELb0EEEJSG_NS5_IJNSR_ISF_SB_EENSR_INSA_ILi32EEESB_EEEEESH_SI_SH_SI_NS1D_6fusion15FusionCallbacksIS1H_NS1M_17LinearCombinationISH_fSH_fLNS_15FloatRoundStyleE2EEESG_S1L_JEEENS4_5SM1004TMEM4LOAD26SM100_TMEM_LOAD_16dp256b4xES1B_NS10_INS11_ILi2ELi4ELi3EEES14_NSR_INS5_IJS15_S1J_EEENS5_IJS1J_SB_EEEEEEENS4_17SM75_U32x4_LDSM_NENS4_14SM90_TMA_STOREES20_NS4_17SM90_U32x4_STSM_NENS4_39AutoVectorizingCopyWithAssumedAlignmentILi128EEEEEEvvEEEEvNT_6ParamsE --------------------------
	.section	.nv.constant0._ZN7cutlass13device_kernelINS_4gemm6kernel13GemmUniversalIN4cute5tupleIJiiiiEEENS1_10collective13CollectiveMmaINS1_35MainloopSm100TmaUmmaWarpSpecializedILi4ELi2ELi4ENS5_IJNS4_1CILi1EEENSA_ILi2EEESB_EEEEENS5_IJNSA_ILi64EEESF_SF_EEENS_6half_tENS5_IJlSB_lEEESH_SI_NS4_8TiledMMAINS4_8MMA_AtomIJNS4_20SM100_MMA_F16BF16_SSISH_SH_fLi64ELi64ELNS4_4UMMA5MajorE0ELSN_0ELNSM_7ScaleInE0ELSO_0EEEEEENS4_6LayoutINS5_IJSB_SB_SB_EEENS5_IJNSA_ILi0EEEST_ST_EEEEENS5_IJNS4_10UnderscoreESW_SW_EEEEENS4_23SM90_TMA_LOAD_MULTICASTENS4_14ComposedLayoutINS4_7SwizzleILi3ELi4ELi3EEENS4_18smem_ptr_flag_bitsILi16EEENSR_INS5_IJNSA_ILi8EEESF_EEENS5_IJSF_SB_EEEEEEEvNS4_8identityENS4_13SM90_TMA_LOADES19_vS1A_EENS_8epilogue10collective18CollectiveEpilogueINS1D_23Sm100TmaWarpSpecializedILi3ELi2ELi16ELb1ELb0EEEJSG_NS5_IJNSR_ISF_SB_EENSR_INSA_ILi32EEESB_EEEEESH_SI_SH_SI_NS1D_6fusion15FusionCallbacksIS1H_NS1M_17LinearCombinationISH_fSH_fLNS_15FloatRoundStyleE2EEESG_S1L_JEEENS4_5SM1004TMEM4LOAD26SM100_TMEM_LOAD_16dp256b4xES1B_NS10_INS11_ILi2ELi4ELi3EEES14_NSR_INS5_IJS15_S1J_EEENS5_IJS1J_SB_EEEEEEENS4_17SM75_U32x4_LDSM_NENS4_14SM90_TMA_STOREES20_NS4_17SM90_U32x4_STSM_NENS4_39AutoVectorizingCopyWithAssumedAlignmentILi128EEEEEEvvEEEEvNT_6ParamsE,"a",@progbits
	.sectionflags	@""
	.align	4
.nv.constant0._ZN7cutlass13device_kernelINS_4gemm6kernel13GemmUniversalIN4cute5tupleIJiiiiEEENS1_10collective13CollectiveMmaINS1_35MainloopSm100TmaUmmaWarpSpecializedILi4ELi2ELi4ENS5_IJNS4_1CILi1EEENSA_ILi2EEESB_EEEEENS5_IJNSA_ILi64EEESF_SF_EEENS_6half_tENS5_IJlSB_lEEESH_SI_NS4_8TiledMMAINS4_8MMA_AtomIJNS4_20SM100_MMA_F16BF16_SSISH_SH_fLi64ELi64ELNS4_4UMMA5MajorE0ELSN_0ELNSM_7ScaleInE0ELSO_0EEEEEENS4_6LayoutINS5_IJSB_SB_SB_EEENS5_IJNSA_ILi0EEEST_ST_EEEEENS5_IJNS4_10UnderscoreESW_SW_EEEEENS4_23SM90_TMA_LOAD_MULTICASTENS4_14ComposedLayoutINS4_7SwizzleILi3ELi4ELi3EEENS4_18smem_ptr_flag_bitsILi16EEENSR_INS5_IJNSA_ILi8EEESF_EEENS5_IJSF_SB_EEEEEEEvNS4_8identityENS4_13SM90_TMA_LOADES19_vS1A_EENS_8epilogue10collective18CollectiveEpilogueINS1D_23Sm100TmaWarpSpecializedILi3ELi2ELi16ELb1ELb0EEEJSG_NS5_IJNSR_ISF_SB_EENSR_INSA_ILi32EEESB_EEEEESH_SI_SH_SI_NS1D_6fusion15FusionCallbacksIS1H_NS1M_17LinearCombinationISH_fSH_fLNS_15FloatRoundStyleE2EEESG_S1L_JEEENS4_5SM1004TMEM4LOAD26SM100_TMEM_LOAD_16dp256b4xES1B_NS10_INS11_ILi2ELi4ELi3EEES14_NSR_INS5_IJS15_S1J_EEENS5_IJS1J_SB_EEEEEEENS4_17SM75_U32x4_LDSM_NENS4_14SM90_TMA_STOREES20_NS4_17SM90_U32x4_STSM_NENS4_39AutoVectorizingCopyWithAssumedAlignmentILi128EEEEEEvvEEEEvNT_6ParamsE:
	.zero		2944


//--------------------- SYMBOLS --------------------------

	.type		.nv.reservedSmem.offset0,@object
	.size		.nv.reservedSmem.offset0,0x4
	.type		.nv.reservedSmem.cap,@object
	.size		.nv.reservedSmem.cap,0x4
	.type		__assertfail,@function
